//
// Generated by NVIDIA NVVM Compiler
//
// Compiler Build ID: CL-36424714
// Cuda compilation tools, release 13.0, V13.0.88
// Based on NVVM 20.0.0
//

.version 9.0
.target sm_100
.address_size 64

	// .globl	_Z12backWardMaskPcPii
.extern .shared .align 16 .b8 temp[];

.visible .entry _Z12backWardMaskPcPii(
	.param .u64 .ptr .align 1 _Z12backWardMaskPcPii_param_0,
	.param .u64 .ptr .align 1 _Z12backWardMaskPcPii_param_1,
	.param .u32 _Z12backWardMaskPcPii_param_2
)
{
	.reg .pred 	%p<24>;
	.reg .b16 	%rs<21>;
	.reg .b32 	%r<67>;
	.reg .b64 	%rd<37>;

	ld.param.u64 	%rd3, [_Z12backWardMaskPcPii_param_0];
	ld.param.u64 	%rd4, [_Z12backWardMaskPcPii_param_1];
	ld.param.u32 	%r22, [_Z12backWardMaskPcPii_param_2];
	cvta.to.global.u64 	%rd1, %rd4;
	cvta.to.global.u64 	%rd2, %rd3;
	mov.u32 	%r23, %ctaid.x;
	mov.u32 	%r24, %ntid.x;
	mov.u32 	%r25, %tid.x;
	mad.lo.s32 	%r61, %r23, %r24, %r25;
	mov.u32 	%r26, %nctaid.x;
	mul.lo.s32 	%r2, %r24, %r26;
	setp.eq.s32 	%p1, %r61, 0;
	@%p1 bra 	$L__BB0_7;
	add.s32 	%r3, %r22, -1;
	setp.ge.s32 	%p2, %r61, %r3;
	@%p2 bra 	$L__BB0_14;
	add.s32 	%r27, %r61, %r2;
	max.s32 	%r28, %r27, %r3;
	setp.lt.s32 	%p3, %r27, %r3;
	selp.u32 	%r29, 1, 0, %p3;
	add.s32 	%r30, %r27, %r29;
	sub.s32 	%r31, %r28, %r30;
	div.u32 	%r32, %r31, %r2;
	add.s32 	%r4, %r32, %r29;
	and.b32  	%r33, %r4, 3;
	setp.eq.s32 	%p4, %r33, 3;
	@%p4 bra 	$L__BB0_5;
	add.s32 	%r34, %r4, 1;
	and.b32  	%r35, %r34, 3;
	neg.s32 	%r59, %r35;
$L__BB0_4:
	.pragma "nounroll";
	cvt.s64.s32 	%rd5, %r61;
	mul.wide.s32 	%rd6, %r61, 4;
	add.s64 	%rd7, %rd1, %rd6;
	add.s64 	%rd8, %rd2, %rd5;
	ld.global.u8 	%rs1, [%rd8];
	ld.global.u8 	%rs2, [%rd8+-1];
	setp.ne.s16 	%p5, %rs1, %rs2;
	selp.u32 	%r36, 1, 0, %p5;
	st.global.u32 	[%rd7], %r36;
	add.s32 	%r61, %r61, %r2;
	add.s32 	%r59, %r59, 1;
	setp.ne.s32 	%p6, %r59, 0;
	@%p6 bra 	$L__BB0_4;
$L__BB0_5:
	setp.lt.u32 	%p7, %r4, 3;
	@%p7 bra 	$L__BB0_14;
$L__BB0_6:
	cvt.s64.s32 	%rd9, %r61;
	add.s64 	%rd10, %rd2, %rd9;
	ld.global.u8 	%rs3, [%rd10];
	ld.global.u8 	%rs4, [%rd10+-1];
	setp.ne.s16 	%p8, %rs3, %rs4;
	selp.u32 	%r37, 1, 0, %p8;
	mul.wide.s32 	%rd11, %r61, 4;
	add.s64 	%rd12, %rd1, %rd11;
	st.global.u32 	[%rd12], %r37;
	cvt.s64.s32 	%rd13, %r2;
	add.s64 	%rd14, %rd10, %rd13;
	ld.global.u8 	%rs5, [%rd14];
	ld.global.u8 	%rs6, [%rd14+-1];
	setp.ne.s16 	%p9, %rs5, %rs6;
	selp.u32 	%r38, 1, 0, %p9;
	mul.wide.s32 	%rd15, %r2, 4;
	add.s64 	%rd16, %rd12, %rd15;
	st.global.u32 	[%rd16], %r38;
	add.s64 	%rd17, %rd14, %rd13;
	ld.global.u8 	%rs7, [%rd17];
	ld.global.u8 	%rs8, [%rd17+-1];
	setp.ne.s16 	%p10, %rs7, %rs8;
	selp.u32 	%r39, 1, 0, %p10;
	add.s64 	%rd18, %rd16, %rd15;
	st.global.u32 	[%rd18], %r39;
	add.s64 	%rd19, %rd17, %rd13;
	ld.global.u8 	%rs9, [%rd19];
	ld.global.u8 	%rs10, [%rd19+-1];
	setp.ne.s16 	%p11, %rs9, %rs10;
	selp.u32 	%r40, 1, 0, %p11;
	add.s64 	%rd20, %rd18, %rd15;
	st.global.u32 	[%rd20], %r40;
	shl.b32 	%r41, %r2, 2;
	add.s32 	%r61, %r41, %r61;
	setp.lt.s32 	%p12, %r61, %r3;
	@%p12 bra 	$L__BB0_6;
	bra.uni 	$L__BB0_14;
$L__BB0_7:
	mov.b32 	%r42, 1;
	st.global.u32 	[%rd1], %r42;
	setp.ge.s32 	%p13, %r2, %r22;
	@%p13 bra 	$L__BB0_14;
	shl.b32 	%r43, %r2, 1;
	max.s32 	%r44, %r22, %r43;
	sub.s32 	%r45, %r44, %r43;
	setp.ne.s32 	%p14, %r45, 0;
	selp.u32 	%r46, 1, 0, %p14;
	selp.s32 	%r47, -1, 0, %p14;
	add.s32 	%r48, %r45, %r47;
	div.u32 	%r49, %r48, %r2;
	add.s32 	%r11, %r49, %r46;
	and.b32  	%r50, %r11, 3;
	setp.eq.s32 	%p15, %r50, 3;
	mov.u32 	%r64, %r2;
	@%p15 bra 	$L__BB0_11;
	add.s32 	%r51, %r11, 1;
	and.b32  	%r52, %r51, 3;
	neg.s32 	%r62, %r52;
	mov.u32 	%r64, %r2;
$L__BB0_10:
	.pragma "nounroll";
	cvt.s64.s32 	%rd21, %r64;
	mul.wide.s32 	%rd22, %r64, 4;
	add.s64 	%rd23, %rd1, %rd22;
	add.s64 	%rd24, %rd2, %rd21;
	ld.global.u8 	%rs11, [%rd24];
	ld.global.u8 	%rs12, [%rd24+-1];
	setp.ne.s16 	%p16, %rs11, %rs12;
	selp.u32 	%r53, 1, 0, %p16;
	st.global.u32 	[%rd23], %r53;
	add.s32 	%r64, %r64, %r2;
	add.s32 	%r62, %r62, 1;
	setp.ne.s32 	%p17, %r62, 0;
	@%p17 bra 	$L__BB0_10;
$L__BB0_11:
	setp.lt.u32 	%p18, %r11, 3;
	@%p18 bra 	$L__BB0_14;
	cvt.s64.s32 	%rd29, %r2;
	mul.wide.s32 	%rd31, %r2, 4;
	shl.b32 	%r58, %r2, 2;
$L__BB0_13:
	cvt.s64.s32 	%rd25, %r64;
	add.s64 	%rd26, %rd2, %rd25;
	ld.global.u8 	%rs13, [%rd26];
	ld.global.u8 	%rs14, [%rd26+-1];
	setp.ne.s16 	%p19, %rs13, %rs14;
	selp.u32 	%r54, 1, 0, %p19;
	mul.wide.s32 	%rd27, %r64, 4;
	add.s64 	%rd28, %rd1, %rd27;
	st.global.u32 	[%rd28], %r54;
	add.s64 	%rd30, %rd26, %rd29;
	ld.global.u8 	%rs15, [%rd30];
	ld.global.u8 	%rs16, [%rd30+-1];
	setp.ne.s16 	%p20, %rs15, %rs16;
	selp.u32 	%r55, 1, 0, %p20;
	add.s64 	%rd32, %rd28, %rd31;
	st.global.u32 	[%rd32], %r55;
	add.s64 	%rd33, %rd30, %rd29;
	ld.global.u8 	%rs17, [%rd33];
	ld.global.u8 	%rs18, [%rd33+-1];
	setp.ne.s16 	%p21, %rs17, %rs18;
	selp.u32 	%r56, 1, 0, %p21;
	add.s64 	%rd34, %rd32, %rd31;
	st.global.u32 	[%rd34], %r56;
	add.s64 	%rd35, %rd33, %rd29;
	ld.global.u8 	%rs19, [%rd35];
	ld.global.u8 	%rs20, [%rd35+-1];
	setp.ne.s16 	%p22, %rs19, %rs20;
	selp.u32 	%r57, 1, 0, %p22;
	add.s64 	%rd36, %rd34, %rd31;
	st.global.u32 	[%rd36], %r57;
	add.s32 	%r64, %r58, %r64;
	setp.lt.s32 	%p23, %r64, %r22;
	@%p23 bra 	$L__BB0_13;
$L__BB0_14:
	ret;

}
	// .globl	_Z7prescanPiS_S_i
.visible .entry _Z7prescanPiS_S_i(
	.param .u64 .ptr .align 1 _Z7prescanPiS_S_i_param_0,
	.param .u64 .ptr .align 1 _Z7prescanPiS_S_i_param_1,
	.param .u64 .ptr .align 1 _Z7prescanPiS_S_i_param_2,
	.param .u32 _Z7prescanPiS_S_i_param_3
)
{
	.reg .pred 	%p<8>;
	.reg .b32 	%r<59>;
	.reg .b64 	%rd<13>;

	ld.param.u64 	%rd2, [_Z7prescanPiS_S_i_param_0];
	ld.param.u64 	%rd3, [_Z7prescanPiS_S_i_param_1];
	ld.param.u64 	%rd4, [_Z7prescanPiS_S_i_param_2];
	ld.param.u32 	%r19, [_Z7prescanPiS_S_i_param_3];
	mov.u32 	%r1, %tid.x;
	mov.u32 	%r2, %ctaid.x;
	mov.u32 	%r3, %ntid.x;
	mul.lo.s32 	%r20, %r2, %r3;
	shl.b32 	%r21, %r20, 1;
	add.s32 	%r4, %r21, %r1;
	shl.b32 	%r22, %r1, 3;
	mov.u32 	%r23, temp;
	add.s32 	%r5, %r23, %r22;
	shl.b32 	%r24, %r1, 1;
	or.b32  	%r6, %r24, 1;
	mov.b32 	%r25, 0;
	st.shared.v2.u32 	[%r5], {%r25, %r25};
	setp.ge.s32 	%p1, %r4, %r19;
	@%p1 bra 	$L__BB1_2;
	cvta.to.global.u64 	%rd5, %rd3;
	mul.wide.s32 	%rd6, %r4, 4;
	add.s64 	%rd7, %rd5, %rd6;
	ld.global.u32 	%r26, [%rd7];
	ld.global.u32 	%r27, [%rd7+4];
	st.shared.v2.u32 	[%r5], {%r26, %r27};
$L__BB1_2:
	mov.b32 	%r57, 1;
	mov.u32 	%r54, %r3;
$L__BB1_3:
	bar.sync 	0;
	setp.ge.u32 	%p2, %r1, %r54;
	@%p2 bra 	$L__BB1_5;
	mul.lo.s32 	%r29, %r57, %r6;
	shl.b32 	%r30, %r29, 2;
	add.s32 	%r32, %r23, %r30;
	ld.shared.u32 	%r33, [%r32+-4];
	shl.b32 	%r34, %r57, 2;
	add.s32 	%r35, %r32, %r34;
	ld.shared.u32 	%r36, [%r35+-4];
	add.s32 	%r37, %r36, %r33;
	st.shared.u32 	[%r35+-4], %r37;
$L__BB1_5:
	shl.b32 	%r57, %r57, 1;
	shr.u32 	%r10, %r54, 1;
	setp.gt.u32 	%p3, %r54, 1;
	mov.u32 	%r54, %r10;
	@%p3 bra 	$L__BB1_3;
	setp.ne.s32 	%p4, %r1, 0;
	cvta.to.global.u64 	%rd8, %rd4;
	mul.wide.u32 	%rd9, %r2, 4;
	add.s64 	%rd1, %rd8, %rd9;
	@%p4 bra 	$L__BB1_8;
	shl.b32 	%r38, %r3, 3;
	add.s32 	%r40, %r23, %r38;
	ld.shared.u32 	%r41, [%r40+-4];
	st.global.u32 	[%rd1], %r41;
	mov.b32 	%r42, 0;
	st.shared.u32 	[%r40+-4], %r42;
$L__BB1_8:
	mov.b32 	%r56, 1;
$L__BB1_9:
	shr.u32 	%r57, %r57, 1;
	bar.sync 	0;
	setp.ge.u32 	%p5, %r1, %r56;
	@%p5 bra 	$L__BB1_11;
	mul.lo.s32 	%r44, %r57, %r6;
	shl.b32 	%r45, %r44, 2;
	add.s32 	%r47, %r23, %r45;
	ld.shared.u32 	%r48, [%r47+-4];
	shl.b32 	%r49, %r57, 2;
	add.s32 	%r50, %r47, %r49;
	ld.shared.u32 	%r51, [%r50+-4];
	st.shared.u32 	[%r47+-4], %r51;
	add.s32 	%r52, %r51, %r48;
	st.shared.u32 	[%r50+-4], %r52;
$L__BB1_11:
	shl.b32 	%r14, %r56, 1;
	setp.lt.u32 	%p6, %r56, %r3;
	mov.u32 	%r56, %r14;
	@%p6 bra 	$L__BB1_9;
	bar.sync 	0;
	ld.shared.u32 	%r15, [%r5+4];
	st.shared.u32 	[%r5], %r15;
	add.s32 	%r53, %r3, -1;
	setp.ne.s32 	%p7, %r1, %r53;
	@%p7 bra 	$L__BB1_14;
	ld.global.u32 	%r58, [%rd1];
	bra.uni 	$L__BB1_15;
$L__BB1_14:
	ld.shared.u32 	%r58, [%r5+8];
$L__BB1_15:
	st.shared.u32 	[%r5+4], %r58;
	cvta.to.global.u64 	%rd10, %rd2;
	mul.wide.s32 	%rd11, %r4, 4;
	add.s64 	%rd12, %rd10, %rd11;
	st.global.u32 	[%rd12], %r15;
	st.global.u32 	[%rd12+4], %r58;
	ret;

}
	// .globl	_Z10addOffsetsPiS_
.visible .entry _Z10addOffsetsPiS_(
	.param .u64 .ptr .align 1 _Z10addOffsetsPiS__param_0,
	.param .u64 .ptr .align 1 _Z10addOffsetsPiS__param_1
)
{
	.reg .pred 	%p<2>;
	.reg .b32 	%r<9>;
	.reg .b64 	%rd<9>;

	ld.param.u64 	%rd1, [_Z10addOffsetsPiS__param_0];
	ld.param.u64 	%rd2, [_Z10addOffsetsPiS__param_1];
	mov.u32 	%r1, %ctaid.x;
	setp.eq.s32 	%p1, %r1, 0;
	@%p1 bra 	$L__BB2_2;
	cvta.to.global.u64 	%rd3, %rd2;
	cvta.to.global.u64 	%rd4, %rd1;
	add.s32 	%r2, %r1, -1;
	mul.wide.u32 	%rd5, %r2, 4;
	add.s64 	%rd6, %rd3, %rd5;
	ld.global.u32 	%r3, [%rd6];
	mov.u32 	%r4, %tid.x;
	mov.u32 	%r5, %ntid.x;
	mad.lo.s32 	%r6, %r5, %r1, %r4;
	mul.wide.s32 	%rd7, %r6, 4;
	add.s64 	%rd8, %rd4, %rd7;
	ld.global.u32 	%r7, [%rd8];
	add.s32 	%r8, %r7, %r3;
	st.global.u32 	[%rd8], %r8;
$L__BB2_2:
	ret;

}
	// .globl	_Z13compactKernelPiS_S_i
.visible .entry _Z13compactKernelPiS_S_i(
	.param .u64 .ptr .align 1 _Z13compactKernelPiS_S_i_param_0,
	.param .u64 .ptr .align 1 _Z13compactKernelPiS_S_i_param_1,
	.param .u64 .ptr .align 1 _Z13compactKernelPiS_S_i_param_2,
	.param .u32 _Z13compactKernelPiS_S_i_param_3
)
{
	.reg .pred 	%p<6>;
	.reg .b32 	%r<17>;
	.reg .b64 	%rd<15>;

	ld.param.u64 	%rd6, [_Z13compactKernelPiS_S_i_param_0];
	ld.param.u64 	%rd7, [_Z13compactKernelPiS_S_i_param_1];
	ld.param.u64 	%rd5, [_Z13compactKernelPiS_S_i_param_2];
	ld.param.u32 	%r8, [_Z13compactKernelPiS_S_i_param_3];
	cvta.to.global.u64 	%rd1, %rd6;
	cvta.to.global.u64 	%rd2, %rd7;
	mov.u32 	%r9, %ctaid.x;
	mov.u32 	%r1, %ntid.x;
	mov.u32 	%r10, %tid.x;
	mad.lo.s32 	%r16, %r9, %r1, %r10;
	setp.ne.s32 	%p1, %r16, 0;
	@%p1 bra 	$L__BB3_2;
	mov.b32 	%r11, 0;
	st.global.u32 	[%rd2], %r11;
$L__BB3_2:
	setp.ge.s32 	%p2, %r16, %r8;
	@%p2 bra 	$L__BB3_9;
	add.s32 	%r3, %r8, -1;
	mul.wide.s32 	%rd8, %r8, 4;
	add.s64 	%rd3, %rd1, %rd8;
	mov.u32 	%r12, %nctaid.x;
	mul.lo.s32 	%r4, %r1, %r12;
	cvta.to.global.u64 	%rd4, %rd5;
$L__BB3_4:
	setp.ne.s32 	%p3, %r16, %r3;
	@%p3 bra 	$L__BB3_6;
	ld.global.u32 	%r13, [%rd3+-4];
	mul.wide.s32 	%rd9, %r13, 4;
	add.s64 	%rd10, %rd2, %rd9;
	st.global.u32 	[%rd10], %r8;
	ld.global.u32 	%r14, [%rd3+-4];
	st.global.u32 	[%rd4], %r14;
$L__BB3_6:
	mul.wide.s32 	%rd11, %r16, 4;
	add.s64 	%rd12, %rd1, %rd11;
	ld.global.u32 	%r6, [%rd12];
	ld.global.u32 	%r15, [%rd12+-4];
	setp.eq.s32 	%p4, %r6, %r15;
	@%p4 bra 	$L__BB3_8;
	mul.wide.s32 	%rd13, %r6, 4;
	add.s64 	%rd14, %rd2, %rd13;
	st.global.u32 	[%rd14+-4], %r16;
$L__BB3_8:
	add.s32 	%r16, %r16, %r4;
	setp.lt.s32 	%p5, %r16, %r8;
	@%p5 bra 	$L__BB3_4;
$L__BB3_9:
	ret;

}
	// .globl	_Z13scatterKernelPiS_S_S_S_
.visible .entry _Z13scatterKernelPiS_S_S_S_(
	.param .u64 .ptr .align 1 _Z13scatterKernelPiS_S_S_S__param_0,
	.param .u64 .ptr .align 1 _Z13scatterKernelPiS_S_S_S__param_1,
	.param .u64 .ptr .align 1 _Z13scatterKernelPiS_S_S_S__param_2,
	.param .u64 .ptr .align 1 _Z13scatterKernelPiS_S_S_S__param_3,
	.param .u64 .ptr .align 1 _Z13scatterKernelPiS_S_S_S__param_4
)
{
	.reg .pred 	%p<7>;
	.reg .b32 	%r<51>;
	.reg .b64 	%rd<40>;

	ld.param.u64 	%rd6, [_Z13scatterKernelPiS_S_S_S__param_0];
	ld.param.u64 	%rd7, [_Z13scatterKernelPiS_S_S_S__param_1];
	ld.param.u64 	%rd8, [_Z13scatterKernelPiS_S_S_S__param_2];
	ld.param.u64 	%rd9, [_Z13scatterKernelPiS_S_S_S__param_3];
	ld.param.u64 	%rd10, [_Z13scatterKernelPiS_S_S_S__param_4];
	cvta.to.global.u64 	%rd1, %rd10;
	cvta.to.global.u64 	%rd2, %rd9;
	cvta.to.global.u64 	%rd3, %rd8;
	cvta.to.global.u64 	%rd4, %rd6;
	cvta.to.global.u64 	%rd11, %rd7;
	ld.global.u32 	%r1, [%rd11];
	mov.u32 	%r13, %ctaid.x;
	mov.u32 	%r14, %ntid.x;
	mov.u32 	%r15, %tid.x;
	mad.lo.s32 	%r49, %r13, %r14, %r15;
	mov.u32 	%r16, %nctaid.x;
	mul.lo.s32 	%r3, %r14, %r16;
	setp.ge.s32 	%p1, %r49, %r1;
	@%p1 bra 	$L__BB4_7;
	add.s32 	%r17, %r49, %r3;
	max.s32 	%r18, %r1, %r17;
	setp.lt.s32 	%p2, %r17, %r1;
	selp.u32 	%r19, 1, 0, %p2;
	add.s32 	%r20, %r17, %r19;
	sub.s32 	%r21, %r18, %r20;
	div.u32 	%r22, %r21, %r3;
	add.s32 	%r4, %r22, %r19;
	and.b32  	%r23, %r4, 3;
	setp.eq.s32 	%p3, %r23, 3;
	@%p3 bra 	$L__BB4_4;
	add.s64 	%rd5, %rd4, 4;
	add.s32 	%r24, %r4, 1;
	and.b32  	%r25, %r24, 3;
	neg.s32 	%r47, %r25;
$L__BB4_3:
	.pragma "nounroll";
	mul.wide.s32 	%rd12, %r49, 4;
	add.s64 	%rd13, %rd1, %rd12;
	add.s64 	%rd14, %rd2, %rd12;
	add.s64 	%rd15, %rd5, %rd12;
	ld.global.u32 	%r26, [%rd15+-4];
	ld.global.u32 	%r27, [%rd15];
	mul.wide.s32 	%rd16, %r26, 4;
	add.s64 	%rd17, %rd3, %rd16;
	ld.global.u32 	%r28, [%rd17];
	st.global.u32 	[%rd14], %r28;
	sub.s32 	%r29, %r27, %r26;
	st.global.u32 	[%rd13], %r29;
	add.s32 	%r49, %r49, %r3;
	add.s32 	%r47, %r47, 1;
	setp.ne.s32 	%p4, %r47, 0;
	@%p4 bra 	$L__BB4_3;
$L__BB4_4:
	setp.lt.u32 	%p5, %r4, 3;
	@%p5 bra 	$L__BB4_7;
	mul.wide.s32 	%rd24, %r3, 4;
	shl.b32 	%r46, %r3, 2;
$L__BB4_6:
	mul.wide.s32 	%rd18, %r49, 4;
	add.s64 	%rd19, %rd4, %rd18;
	ld.global.u32 	%r30, [%rd19];
	ld.global.u32 	%r31, [%rd19+4];
	mul.wide.s32 	%rd20, %r30, 4;
	add.s64 	%rd21, %rd3, %rd20;
	ld.global.u32 	%r32, [%rd21];
	add.s64 	%rd22, %rd2, %rd18;
	st.global.u32 	[%rd22], %r32;
	sub.s32 	%r33, %r31, %r30;
	add.s64 	%rd23, %rd1, %rd18;
	st.global.u32 	[%rd23], %r33;
	add.s64 	%rd25, %rd19, %rd24;
	ld.global.u32 	%r34, [%rd25];
	ld.global.u32 	%r35, [%rd25+4];
	mul.wide.s32 	%rd26, %r34, 4;
	add.s64 	%rd27, %rd3, %rd26;
	ld.global.u32 	%r36, [%rd27];
	add.s64 	%rd28, %rd22, %rd24;
	st.global.u32 	[%rd28], %r36;
	sub.s32 	%r37, %r35, %r34;
	add.s64 	%rd29, %rd23, %rd24;
	st.global.u32 	[%rd29], %r37;
	add.s64 	%rd30, %rd25, %rd24;
	ld.global.u32 	%r38, [%rd30];
	ld.global.u32 	%r39, [%rd30+4];
	mul.wide.s32 	%rd31, %r38, 4;
	add.s64 	%rd32, %rd3, %rd31;
	ld.global.u32 	%r40, [%rd32];
	add.s64 	%rd33, %rd28, %rd24;
	st.global.u32 	[%rd33], %r40;
	sub.s32 	%r41, %r39, %r38;
	add.s64 	%rd34, %rd29, %rd24;
	st.global.u32 	[%rd34], %r41;
	add.s64 	%rd35, %rd30, %rd24;
	ld.global.u32 	%r42, [%rd35];
	ld.global.u32 	%r43, [%rd35+4];
	mul.wide.s32 	%rd36, %r42, 4;
	add.s64 	%rd37, %rd3, %rd36;
	ld.global.u32 	%r44, [%rd37];
	add.s64 	%rd38, %rd33, %rd24;
	st.global.u32 	[%rd38], %r44;
	sub.s32 	%r45, %r43, %r42;
	add.s64 	%rd39, %rd34, %rd24;
	st.global.u32 	[%rd39], %r45;
	add.s32 	%r49, %r46, %r49;
	setp.lt.s32 	%p6, %r49, %r1;
	@%p6 bra 	$L__BB4_6;
$L__BB4_7:
	ret;

}


// ===== COMPILED SASS (sm_100) =====

	.target	sm_100

	.elftype	@"ET_EXEC"


//--------------------- .note.nv.tkinfo           --------------------------
	.section	.note.nv.tkinfo,"",@"SHT_NOTE"
	.sectionflags	@"SHF_NOTE_NV_TKINFO"
	.tkinfo
        /*0018*/ 	.word	0x00000002
        /*0030*/ 	.string	""
        /*0030*/ 	.string	"ptxas"
        /*0030*/ 	.string	"Cuda compilation tools, release 13.0, V13.0.88"
        /*0030*/ 	.string	"Build cuda_13.0.r13.0/compiler.36424714_0"
        /*0030*/ 	.string	"-arch sm_100 -m 64 "



//--------------------- .note.nv.cuinfo           --------------------------
	.section	.note.nv.cuinfo,"",@"SHT_NOTE"
	.sectionflags	@"SHF_NOTE_NV_CUINFO"
        /*0018*/ 	.short	0x0002
        /*001a*/ 	.short	0x0064
        /*001c*/ 	.short	0x0082
	.zero		2


//--------------------- .nv.info                  --------------------------
	.section	.nv.info,"",@"SHT_CUDA_INFO"
	.align	4


	//----- nvinfo : EIATTR_REGCOUNT
	.align		4
        /*0000*/ 	.byte	0x04, 0x2f
        /*0002*/ 	.short	(.L_1 - .L_0)
	.align		4
.L_0:
        /*0004*/ 	.word	index@(_Z12backWardMaskPcPii)
        /*0008*/ 	.word	0x00000018


	//----- nvinfo : EIATTR_FRAME_SIZE
	.align		4
.L_1:
        /*000c*/ 	.byte	0x04, 0x11
        /*000e*/ 	.short	(.L_3 - .L_2)
	.align		4
.L_2:
        /*0010*/ 	.word	index@(_Z12backWardMaskPcPii)
        /*0014*/ 	.word	0x00000000


	//----- nvinfo : EIATTR_REGCOUNT
	.align		4
.L_3:
        /*0018*/ 	.byte	0x04, 0x2f
        /*001a*/ 	.short	(.L_5 - .L_4)
	.align		4
.L_4:
        /*001c*/ 	.word	index@(_Z7prescanPiS_S_i)
        /*0020*/ 	.word	0x0000000f


	//----- nvinfo : EIATTR_FRAME_SIZE
	.align		4
.L_5:
        /*0024*/ 	.byte	0x04, 0x11
        /*0026*/ 	.short	(.L_7 - .L_6)
	.align		4
.L_6:
        /*0028*/ 	.word	index@(_Z7prescanPiS_S_i)
        /*002c*/ 	.word	0x00000000


	//----- nvinfo : EIATTR_REGCOUNT
	.align		4
.L_7:
        /*0030*/ 	.byte	0x04, 0x2f
        /*0032*/ 	.short	(.L_9 - .L_8)
	.align		4
.L_8:
        /*0034*/ 	.word	index@(_Z10addOffsetsPiS_)
        /*0038*/ 	.word	0x0000000c


	//----- nvinfo : EIATTR_FRAME_SIZE
	.align		4
.L_9:
        /*003c*/ 	.byte	0x04, 0x11
        /*003e*/ 	.short	(.L_11 - .L_10)
	.align		4
.L_10:
        /*0040*/ 	.word	index@(_Z10addOffsetsPiS_)
        /*0044*/ 	.word	0x00000000


	//----- nvinfo : EIATTR_REGCOUNT
	.align		4
.L_11:
        /*0048*/ 	.byte	0x04, 0x2f
        /*004a*/ 	.short	(.L_13 - .L_12)
	.align		4
.L_12:
        /*004c*/ 	.word	index@(_Z13compactKernelPiS_S_i)
        /*0050*/ 	.word	0x00000016


	//----- nvinfo : EIATTR_FRAME_SIZE
	.align		4
.L_13:
        /*0054*/ 	.byte	0x04, 0x11
        /*0056*/ 	.short	(.L_15 - .L_14)
	.align		4
.L_14:
        /*0058*/ 	.word	index@(_Z13compactKernelPiS_S_i)
        /*005c*/ 	.word	0x00000000


	//----- nvinfo : EIATTR_REGCOUNT
	.align		4
.L_15:
        /*0060*/ 	.byte	0x04, 0x2f
        /*0062*/ 	.short	(.L_17 - .L_16)
	.align		4
.L_16:
        /*0064*/ 	.word	index@(_Z13scatterKernelPiS_S_S_S_)
        /*0068*/ 	.word	0x0000001e


	//----- nvinfo : EIATTR_FRAME_SIZE
	.align		4
.L_17:
        /*006c*/ 	.byte	0x04, 0x11
        /*006e*/ 	.short	(.L_19 - .L_18)
	.align		4
.L_18:
        /*0070*/ 	.word	index@(_Z13scatterKernelPiS_S_S_S_)
        /*0074*/ 	.word	0x00000000


	//----- nvinfo : EIATTR_MIN_STACK_SIZE
	.align		4
.L_19:
        /*0078*/ 	.byte	0x04, 0x12
        /*007a*/ 	.short	(.L_21 - .L_20)
	.align		4
.L_20:
        /*007c*/ 	.word	index@(_Z13scatterKernelPiS_S_S_S_)
        /*0080*/ 	.word	0x00000000


	//----- nvinfo : EIATTR_MIN_STACK_SIZE
	.align		4
.L_21:
        /*0084*/ 	.byte	0x04, 0x12
        /*0086*/ 	.short	(.L_23 - .L_22)
	.align		4
.L_22:
        /*0088*/ 	.word	index@(_Z13compactKernelPiS_S_i)
        /*008c*/ 	.word	0x00000000


	//----- nvinfo : EIATTR_MIN_STACK_SIZE
	.align		4
.L_23:
        /*0090*/ 	.byte	0x04, 0x12
        /*0092*/ 	.short	(.L_25 - .L_24)
	.align		4
.L_24:
        /*0094*/ 	.word	index@(_Z10addOffsetsPiS_)
        /*0098*/ 	.word	0x00000000


	//----- nvinfo : EIATTR_MIN_STACK_SIZE
	.align		4
.L_25:
        /*009c*/ 	.byte	0x04, 0x12
        /*009e*/ 	.short	(.L_27 - .L_26)
	.align		4
.L_26:
        /*00a0*/ 	.word	index@(_Z7prescanPiS_S_i)
        /*00a4*/ 	.word	0x00000000


	//----- nvinfo : EIATTR_MIN_STACK_SIZE
	.align		4
.L_27:
        /*00a8*/ 	.byte	0x04, 0x12
        /*00aa*/ 	.short	(.L_29 - .L_28)
	.align		4
.L_28:
        /*00ac*/ 	.word	index@(_Z12backWardMaskPcPii)
        /*00b0*/ 	.word	0x00000000
.L_29:


//--------------------- .nv.compat                --------------------------
	.section	.nv.compat,"",@"SHT_CUDA_COMPAT_INFO"
	.align	4
        /*0000*/ 	.byte	0x02, 0x09, 0x00, 0x00, 0x02, 0x02, 0x01, 0x00, 0x02, 0x05, 0x05, 0x00, 0x03, 0x07, 0x01, 0x01
        /*0010*/ 	.byte	0x02, 0x03, 0x00, 0x00, 0x02, 0x06, 0x01, 0x00, 0x04, 0x0b, 0x08, 0x00, 0x09, 0x00, 0x00, 0x00
        /*0020*/ 	.byte	0x00, 0x00, 0x00, 0x00


//--------------------- .nv.info._Z13scatterKernelPiS_S_S_S_ --------------------------
	.section	.nv.info._Z13scatterKernelPiS_S_S_S_,"",@"SHT_CUDA_INFO"
	.sectionflags	@""
	.align	4


	//----- nvinfo : EIATTR_CUDA_API_VERSION
	.align		4
        /*0000*/ 	.byte	0x04, 0x37
        /*0002*/ 	.short	(.L_31 - .L_30)
.L_30:
        /*0004*/ 	.word	0x00000082


	//----- nvinfo : EIATTR_KPARAM_INFO
	.align		4
.L_31:
        /*0008*/ 	.byte	0x04, 0x17
        /*000a*/ 	.short	(.L_33 - .L_32)
.L_32:
        /*000c*/ 	.word	0x00000000
        /*0010*/ 	.short	0x0004
        /*0012*/ 	.short	0x0020
        /*0014*/ 	.byte	0x00, 0xf5, 0x21, 0x00


	//----- nvinfo : EIATTR_KPARAM_INFO
	.align		4
.L_33:
        /*0018*/ 	.byte	0x04, 0x17
        /*001a*/ 	.short	(.L_35 - .L_34)
.L_34:
        /*001c*/ 	.word	0x00000000
        /*0020*/ 	.short	0x0003
        /*0022*/ 	.short	0x0018
        /*0024*/ 	.byte	0x00, 0xf5, 0x21, 0x00


	//----- nvinfo : EIATTR_KPARAM_INFO
	.align		4
.L_35:
        /*0028*/ 	.byte	0x04, 0x17
        /*002a*/ 	.short	(.L_37 - .L_36)
.L_36:
        /*002c*/ 	.word	0x00000000
        /*0030*/ 	.short	0x0002
        /*0032*/ 	.short	0x0010
        /*0034*/ 	.byte	0x00, 0xf5, 0x21, 0x00


	//----- nvinfo : EIATTR_KPARAM_INFO
	.align		4
.L_37:
        /*0038*/ 	.byte	0x04, 0x17
        /*003a*/ 	.short	(.L_39 - .L_38)
.L_38:
        /*003c*/ 	.word	0x00000000
        /*0040*/ 	.short	0x0001
        /*0042*/ 	.short	0x0008
        /*0044*/ 	.byte	0x00, 0xf5, 0x21, 0x00


	//----- nvinfo : EIATTR_KPARAM_INFO
	.align		4
.L_39:
        /*0048*/ 	.byte	0x04, 0x17
        /*004a*/ 	.short	(.L_41 - .L_40)
.L_40:
        /*004c*/ 	.word	0x00000000
        /*0050*/ 	.short	0x0000
        /*0052*/ 	.short	0x0000
        /*0054*/ 	.byte	0x00, 0xf5, 0x21, 0x00


	//----- nvinfo : EIATTR_SPARSE_MMA_MASK
	.align		4
.L_41:
        /*0058*/ 	.byte	0x03, 0x50
        /*005a*/ 	.short	0x0000


	//----- nvinfo : EIATTR_MAXREG_COUNT
	.align		4
        /*005c*/ 	.byte	0x03, 0x1b
        /*005e*/ 	.short	0x00ff


	//----- nvinfo : EIATTR_MERCURY_ISA_VERSION
	.align		4
        /*0060*/ 	.byte	0x03, 0x5f
        /*0062*/ 	.short	0x0101


	//----- nvinfo : EIATTR_VRC_CTA_INIT_COUNT
	.align		4
        /*0064*/ 	.byte	0x02, 0x4a
	.zero		1
	.zero		1


	//----- nvinfo : EIATTR_EXIT_INSTR_OFFSETS
	.align		4
        /*0068*/ 	.byte	0x04, 0x1c
        /*006a*/ 	.short	(.L_43 - .L_42)


	//   ....[0]....
.L_42:
        /*006c*/ 	.word	0x000000b0


	//   ....[1]....
        /*0070*/ 	.word	0x00000410


	//   ....[2]....
        /*0074*/ 	.word	0x00000710


	//----- nvinfo : EIATTR_CRS_STACK_SIZE
	.align		4
.L_43:
        /*0078*/ 	.byte	0x04, 0x1e
        /*007a*/ 	.short	(.L_45 - .L_44)
.L_44:
        /*007c*/ 	.word	0x00000000


	//----- nvinfo : EIATTR_CBANK_PARAM_SIZE
	.align		4
.L_45:
        /*0080*/ 	.byte	0x03, 0x19
        /*0082*/ 	.short	0x0028


	//----- nvinfo : EIATTR_PARAM_CBANK
	.align		4
        /*0084*/ 	.byte	0x04, 0x0a
        /*0086*/ 	.short	(.L_47 - .L_46)
	.align		4
.L_46:
        /*0088*/ 	.word	index@(.nv.constant0._Z13scatterKernelPiS_S_S_S_)
        /*008c*/ 	.short	0x0380
        /*008e*/ 	.short	0x0028


	//----- nvinfo : EIATTR_SW_WAR
	.align		4
.L_47:
        /*0090*/ 	.byte	0x04, 0x36
        /*0092*/ 	.short	(.L_49 - .L_48)
.L_48:
        /*0094*/ 	.word	0x00000008
.L_49:


//--------------------- .nv.info._Z13compactKernelPiS_S_i --------------------------
	.section	.nv.info._Z13compactKernelPiS_S_i,"",@"SHT_CUDA_INFO"
	.sectionflags	@""
	.align	4


	//----- nvinfo : EIATTR_CUDA_API_VERSION
	.align		4
        /*0000*/ 	.byte	0x04, 0x37
        /*0002*/ 	.short	(.L_51 - .L_50)
.L_50:
        /*0004*/ 	.word	0x00000082


	//----- nvinfo : EIATTR_KPARAM_INFO
	.align		4
.L_51:
        /*0008*/ 	.byte	0x04, 0x17
        /*000a*/ 	.short	(.L_53 - .L_52)
.L_52:
        /*000c*/ 	.word	0x00000000
        /*0010*/ 	.short	0x0003
        /*0012*/ 	.short	0x0018
        /*0014*/ 	.byte	0x00, 0xf0, 0x11, 0x00


	//----- nvinfo : EIATTR_KPARAM_INFO
	.align		4
.L_53:
        /*0018*/ 	.byte	0x04, 0x17
        /*001a*/ 	.short	(.L_55 - .L_54)
.L_54:
        /*001c*/ 	.word	0x00000000
        /*0020*/ 	.short	0x0002
        /*0022*/ 	.short	0x0010
        /*0024*/ 	.byte	0x00, 0xf5, 0x21, 0x00


	//----- nvinfo : EIATTR_KPARAM_INFO
	.align		4
.L_55:
        /*0028*/ 	.byte	0x04, 0x17
        /*002a*/ 	.short	(.L_57 - .L_56)
.L_56:
        /*002c*/ 	.word	0x00000000
        /*0030*/ 	.short	0x0001
        /*0032*/ 	.short	0x0008
        /*0034*/ 	.byte	0x00, 0xf5, 0x21, 0x00


	//----- nvinfo : EIATTR_KPARAM_INFO
	.align		4
.L_57:
        /*0038*/ 	.byte	0x04, 0x17
        /*003a*/ 	.short	(.L_59 - .L_58)
.L_58:
        /*003c*/ 	.word	0x00000000
        /*0040*/ 	.short	0x0000
        /*0042*/ 	.short	0x0000
        /*0044*/ 	.byte	0x00, 0xf5, 0x21, 0x00


	//----- nvinfo : EIATTR_SPARSE_MMA_MASK
	.align		4
.L_59:
        /*0048*/ 	.byte	0x03, 0x50
        /*004a*/ 	.short	0x0000


	//----- nvinfo : EIATTR_MAXREG_COUNT
	.align		4
        /*004c*/ 	.byte	0x03, 0x1b
        /*004e*/ 	.short	0x00ff


	//----- nvinfo : EIATTR_MERCURY_ISA_VERSION
	.align		4
        /*0050*/ 	.byte	0x03, 0x5f
        /*0052*/ 	.short	0x0101


	//----- nvinfo : EIATTR_VRC_CTA_INIT_COUNT
	.align		4
        /*0054*/ 	.byte	0x02, 0x4a
	.zero		1
	.zero		1


	//----- nvinfo : EIATTR_EXIT_INSTR_OFFSETS
	.align		4
        /*0058*/ 	.byte	0x04, 0x1c
        /*005a*/ 	.short	(.L_61 - .L_60)


	//   ....[0]....
.L_60:
        /*005c*/ 	.word	0x000000b0


	//   ....[1]....
        /*0060*/ 	.word	0x00000290


	//----- nvinfo : EIATTR_CRS_STACK_SIZE
	.align		4
.L_61:
        /*0064*/ 	.byte	0x04, 0x1e
        /*0066*/ 	.short	(.L_63 - .L_62)
.L_62:
        /*0068*/ 	.word	0x00000000


	//----- nvinfo : EIATTR_CBANK_PARAM_SIZE
	.align		4
.L_63:
        /*006c*/ 	.byte	0x03, 0x19
        /*006e*/ 	.short	0x001c


	//----- nvinfo : EIATTR_PARAM_CBANK
	.align		4
        /*0070*/ 	.byte	0x04, 0x0a
        /*0072*/ 	.short	(.L_65 - .L_64)
	.align		4
.L_64:
        /*0074*/ 	.word	index@(.nv.constant0._Z13compactKernelPiS_S_i)
        /*0078*/ 	.short	0x0380
        /*007a*/ 	.short	0x001c


	//----- nvinfo : EIATTR_SW_WAR
	.align		4
.L_65:
        /*007c*/ 	.byte	0x04, 0x36
        /*007e*/ 	.short	(.L_67 - .L_66)
.L_66:
        /*0080*/ 	.word	0x00000008
.L_67:


//--------------------- .nv.info._Z10addOffsetsPiS_ --------------------------
	.section	.nv.info._Z10addOffsetsPiS_,"",@"SHT_CUDA_INFO"
	.sectionflags	@""
	.align	4


	//----- nvinfo : EIATTR_CUDA_API_VERSION
	.align		4
        /*0000*/ 	.byte	0x04, 0x37
        /*0002*/ 	.short	(.L_69 - .L_68)
.L_68:
        /*0004*/ 	.word	0x00000082


	//----- nvinfo : EIATTR_KPARAM_INFO
	.align		4
.L_69:
        /*0008*/ 	.byte	0x04, 0x17
        /*000a*/ 	.short	(.L_71 - .L_70)
.L_70:
        /*000c*/ 	.word	0x00000000
        /*0010*/ 	.short	0x0001
        /*0012*/ 	.short	0x0008
        /*0014*/ 	.byte	0x00, 0xf5, 0x21, 0x00


	//----- nvinfo : EIATTR_KPARAM_INFO
	.align		4
.L_71:
        /*0018*/ 	.byte	0x04, 0x17
        /*001a*/ 	.short	(.L_73 - .L_72)
.L_72:
        /*001c*/ 	.word	0x00000000
        /*0020*/ 	.short	0x0000
        /*0022*/ 	.short	0x0000
        /*0024*/ 	.byte	0x00, 0xf5, 0x21, 0x00


	//----- nvinfo : EIATTR_SPARSE_MMA_MASK
	.align		4
.L_73:
        /*0028*/ 	.byte	0x03, 0x50
        /*002a*/ 	.short	0x0000


	//----- nvinfo : EIATTR_MAXREG_COUNT
	.align		4
        /*002c*/ 	.byte	0x03, 0x1b
        /*002e*/ 	.short	0x00ff


	//----- nvinfo : EIATTR_MERCURY_ISA_VERSION
	.align		4
        /*0030*/ 	.byte	0x03, 0x5f
        /*0032*/ 	.short	0x0101


	//----- nvinfo : EIATTR_VRC_CTA_INIT_COUNT
	.align		4
        /*0034*/ 	.byte	0x02, 0x4a
	.zero		1
	.zero		1


	//----- nvinfo : EIATTR_EXIT_INSTR_OFFSETS
	.align		4
        /*0038*/ 	.byte	0x04, 0x1c
        /*003a*/ 	.short	(.L_75 - .L_74)


	//   ....[0]....
.L_74:
        /*003c*/ 	.word	0x00000030


	//   ....[1]....
        /*0040*/ 	.word	0x00000110


	//----- nvinfo : EIATTR_CBANK_PARAM_SIZE
	.align		4
.L_75:
        /*0044*/ 	.byte	0x03, 0x19
        /*0046*/ 	.short	0x0010


	//----- nvinfo : EIATTR_PARAM_CBANK
	.align		4
        /*0048*/ 	.byte	0x04, 0x0a
        /*004a*/ 	.short	(.L_77 - .L_76)
	.align		4
.L_76:
        /*004c*/ 	.word	index@(.nv.constant0._Z10addOffsetsPiS_)
        /*0050*/ 	.short	0x0380
        /*0052*/ 	.short	0x0010


	//----- nvinfo : EIATTR_SW_WAR
	.align		4
.L_77:
        /*0054*/ 	.byte	0x04, 0x36
        /*0056*/ 	.short	(.L_79 - .L_78)
.L_78:
        /*0058*/ 	.word	0x00000008
.L_79:


//--------------------- .nv.info._Z7prescanPiS_S_i --------------------------
	.section	.nv.info._Z7prescanPiS_S_i,"",@"SHT_CUDA_INFO"
	.sectionflags	@""
	.align	4


	//----- nvinfo : EIATTR_CUDA_API_VERSION
	.align		4
        /*0000*/ 	.byte	0x04, 0x37
        /*0002*/ 	.short	(.L_81 - .L_80)
.L_80:
        /*0004*/ 	.word	0x00000082


	//----- nvinfo : EIATTR_KPARAM_INFO
	.align		4
.L_81:
        /*0008*/ 	.byte	0x04, 0x17
        /*000a*/ 	.short	(.L_83 - .L_82)
.L_82:
        /*000c*/ 	.word	0x00000000
        /*0010*/ 	.short	0x0003
        /*0012*/ 	.short	0x0018
        /*0014*/ 	.byte	0x00, 0xf0, 0x11, 0x00


	//----- nvinfo : EIATTR_KPARAM_INFO
	.align		4
.L_83:
        /*0018*/ 	.byte	0x04, 0x17
        /*001a*/ 	.short	(.L_85 - .L_84)
.L_84:
        /*001c*/ 	.word	0x00000000
        /*0020*/ 	.short	0x0002
        /*0022*/ 	.short	0x0010
        /*0024*/ 	.byte	0x00, 0xf5, 0x21, 0x00


	//----- nvinfo : EIATTR_KPARAM_INFO
	.align		4
.L_85:
        /*0028*/ 	.byte	0x04, 0x17
        /*002a*/ 	.short	(.L_87 - .L_86)
.L_86:
        /*002c*/ 	.word	0x00000000
        /*0030*/ 	.short	0x0001
        /*0032*/ 	.short	0x0008
        /*0034*/ 	.byte	0x00, 0xf5, 0x21, 0x00


	//----- nvinfo : EIATTR_KPARAM_INFO
	.align		4
.L_87:
        /*0038*/ 	.byte	0x04, 0x17
        /*003a*/ 	.short	(.L_89 - .L_88)
.L_88:
        /*003c*/ 	.word	0x00000000
        /*0040*/ 	.short	0x0000
        /*0042*/ 	.short	0x0000
        /*0044*/ 	.byte	0x00, 0xf5, 0x21, 0x00


	//----- nvinfo : EIATTR_SPARSE_MMA_MASK
	.align		4
.L_89:
        /*0048*/ 	.byte	0x03, 0x50
        /*004a*/ 	.short	0x0000


	//----- nvinfo : EIATTR_MAXREG_COUNT
	.align		4
        /*004c*/ 	.byte	0x03, 0x1b
        /*004e*/ 	.short	0x00ff


	//----- nvinfo : EIATTR_NUM_BARRIERS
	.align		4
        /*0050*/ 	.byte	0x02, 0x4c
        /*0052*/ 	.byte	0x01
	.zero		1


	//----- nvinfo : EIATTR_MERCURY_ISA_VERSION
	.align		4
        /*0054*/ 	.byte	0x03, 0x5f
        /*0056*/ 	.short	0x0101


	//----- nvinfo : EIATTR_VRC_CTA_INIT_COUNT
	.align		4
        /*0058*/ 	.byte	0x02, 0x4a
	.zero		1
	.zero		1


	//----- nvinfo : EIATTR_EXIT_INSTR_OFFSETS
	.align		4
        /*005c*/ 	.byte	0x04, 0x1c
        /*005e*/ 	.short	(.L_91 - .L_90)


	//   ....[0]....
.L_90:
        /*0060*/ 	.word	0x00000490


	//----- nvinfo : EIATTR_CRS_STACK_SIZE
	.align		4
.L_91:
        /*0064*/ 	.byte	0x04, 0x1e
        /*0066*/ 	.short	(.L_93 - .L_92)
.L_92:
        /*0068*/ 	.word	0x00000000


	//----- nvinfo : EIATTR_CBANK_PARAM_SIZE
	.align		4
.L_93:
        /*006c*/ 	.byte	0x03, 0x19
        /*006e*/ 	.short	0x001c


	//----- nvinfo : EIATTR_PARAM_CBANK
	.align		4
        /*0070*/ 	.byte	0x04, 0x0a
        /*0072*/ 	.short	(.L_95 - .L_94)
	.align		4
.L_94:
        /*0074*/ 	.word	index@(.nv.constant0._Z7prescanPiS_S_i)
        /*0078*/ 	.short	0x0380
        /*007a*/ 	.short	0x001c


	//----- nvinfo : EIATTR_SW_WAR
	.align		4
.L_95:
        /*007c*/ 	.byte	0x04, 0x36
        /*007e*/ 	.short	(.L_97 - .L_96)
.L_96:
        /*0080*/ 	.word	0x00000008
.L_97:


//--------------------- .nv.info._Z12backWardMaskPcPii --------------------------
	.section	.nv.info._Z12backWardMaskPcPii,"",@"SHT_CUDA_INFO"
	.sectionflags	@""
	.align	4


	//----- nvinfo : EIATTR_CUDA_API_VERSION
	.align		4
        /*0000*/ 	.byte	0x04, 0x37
        /*0002*/ 	.short	(.L_99 - .L_98)
.L_98:
        /*0004*/ 	.word	0x00000082


	//----- nvinfo : EIATTR_KPARAM_INFO
	.align		4
.L_99:
        /*0008*/ 	.byte	0x04, 0x17
        /*000a*/ 	.short	(.L_101 - .L_100)
.L_100:
        /*000c*/ 	.word	0x00000000
        /*0010*/ 	.short	0x0002
        /*0012*/ 	.short	0x0010
        /*0014*/ 	.byte	0x00, 0xf0, 0x11, 0x00


	//----- nvinfo : EIATTR_KPARAM_INFO
	.align		4
.L_101:
        /*0018*/ 	.byte	0x04, 0x17
        /*001a*/ 	.short	(.L_103 - .L_102)
.L_102:
        /*001c*/ 	.word	0x00000000
        /*0020*/ 	.short	0x0001
        /*0022*/ 	.short	0x0008
        /*0024*/ 	.byte	0x00, 0xf5, 0x21, 0x00


	//----- nvinfo : EIATTR_KPARAM_INFO
	.align		4
.L_103:
        /*0028*/ 	.byte	0x04, 0x17
        /*002a*/ 	.short	(.L_105 - .L_104)
.L_104:
        /*002c*/ 	.word	0x00000000
        /*0030*/ 	.short	0x0000
        /*0032*/ 	.short	0x0000
        /*0034*/ 	.byte	0x00, 0xf5, 0x21, 0x00


	//----- nvinfo : EIATTR_SPARSE_MMA_MASK
	.align		4
.L_105:
        /*0038*/ 	.byte	0x03, 0x50
        /*003a*/ 	.short	0x0000


	//----- nvinfo : EIATTR_MAXREG_COUNT
	.align		4
        /*003c*/ 	.byte	0x03, 0x1b
        /*003e*/ 	.short	0x00ff


	//----- nvinfo : EIATTR_MERCURY_ISA_VERSION
	.align		4
        /*0040*/ 	.byte	0x03, 0x5f
        /*0042*/ 	.short	0x0101


	//----- nvinfo : EIATTR_VRC_CTA_INIT_COUNT
	.align		4
        /*0044*/ 	.byte	0x02, 0x4a
	.zero		1
	.zero		1


	//----- nvinfo : EIATTR_EXIT_INSTR_OFFSETS
	.align		4
        /*0048*/ 	.byte	0x04, 0x1c
        /*004a*/ 	.short	(.L_107 - .L_106)


	//   ....[0]....
.L_106:
        /*004c*/ 	.word	0x000000f0


	//   ....[1]....
        /*0050*/ 	.word	0x000003e0


	//   ....[2]....
        /*0054*/ 	.word	0x00000640


	//   ....[3]....
        /*0058*/ 	.word	0x000006a0


	//   ....[4]....
        /*005c*/ 	.word	0x000009c0


	//   ....[5]....
        /*0060*/ 	.word	0x00000c30


	//----- nvinfo : EIATTR_CRS_STACK_SIZE
	.align		4
.L_107:
        /*0064*/ 	.byte	0x04, 0x1e
        /*0066*/ 	.short	(.L_109 - .L_108)
.L_108:
        /*0068*/ 	.word	0x00000000


	//----- nvinfo : EIATTR_CBANK_PARAM_SIZE
	.align		4
.L_109:
        /*006c*/ 	.byte	0x03, 0x19
        /*006e*/ 	.short	0x0014


	//----- nvinfo : EIATTR_PARAM_CBANK
	.align		4
        /*0070*/ 	.byte	0x04, 0x0a
        /*0072*/ 	.short	(.L_111 - .L_110)
	.align		4
.L_110:
        /*0074*/ 	.word	index@(.nv.constant0._Z12backWardMaskPcPii)
        /*0078*/ 	.short	0x0380
        /*007a*/ 	.short	0x0014


	//----- nvinfo : EIATTR_SW_WAR
	.align		4
.L_111:
        /*007c*/ 	.byte	0x04, 0x36
        /*007e*/ 	.short	(.L_113 - .L_112)
.L_112:
        /*0080*/ 	.word	0x00000008
.L_113:


//--------------------- .nv.callgraph             --------------------------
	.section	.nv.callgraph,"",@"SHT_CUDA_CALLGRAPH"
	.align	4
	.sectionentsize	8
	.align		4
        /*0000*/ 	.word	0x00000000
	.align		4
        /*0004*/ 	.word	0xffffffff
	.align		4
        /*0008*/ 	.word	0x00000000
	.align		4
        /*000c*/ 	.word	0xfffffffe
	.align		4
        /*0010*/ 	.word	0x00000000
	.align		4
        /*0014*/ 	.word	0xfffffffd
	.align		4
        /*0018*/ 	.word	0x00000000
	.align		4
        /*001c*/ 	.word	0xfffffffc


//--------------------- .text._Z13scatterKernelPiS_S_S_S_ --------------------------
	.section	.text._Z13scatterKernelPiS_S_S_S_,"ax",@progbits
	.align	128
        .global         _Z13scatterKernelPiS_S_S_S_
        .type           _Z13scatterKernelPiS_S_S_S_,@function
        .size           _Z13scatterKernelPiS_S_S_S_,(.L_x_25 - _Z13scatterKernelPiS_S_S_S_)
        .other          _Z13scatterKernelPiS_S_S_S_,@"STO_CUDA_ENTRY STV_DEFAULT"
_Z13scatterKernelPiS_S_S_S_:
.text._Z13scatterKernelPiS_S_S_S_:
[----:B------:R-:W-:Y:S08]  /*0000*/  LDC R1, c[0x0][0x37c] ;  /* 0x0000df00ff017b82 */ /* 0x000ff00000000800 */
[----:B------:R-:W0:Y:S01]  /*0010*/  LDC.64 R4, c[0x0][0x388] ;  /* 0x0000e200ff047b82 */ /* 0x000e220000000a00 */
[----:B------:R-:W0:Y:S02]  /*0020*/  LDCU.64 UR4, c[0x0][0x358] ;  /* 0x00006b00ff0477ac */ /* 0x000e240008000a00 */
[----:B0-----:R-:W2:Y:S05]  /*0030*/  LDG.E R0, desc[UR4][R4.64] ;  /* 0x0000000404007981 */ /* 0x001eaa000c1e1900 */
[----:B------:R-:W0:Y:S01]  /*0040*/  S2UR UR6, SR_CTAID.X ;  /* 0x00000000000679c3 */ /* 0x000e220000002500 */
[----:B------:R-:W0:Y:S07]  /*0050*/  S2R R3, SR_TID.X ;  /* 0x0000000000037919 */ /* 0x000e2e0000002100 */
[----:B------:R-:W0:Y:S01]  /*0060*/  LDC R2, c[0x0][0x360] ;  /* 0x0000d800ff027b82 */ /* 0x000e220000000800 */
[----:B------:R-:W1:Y:S01]  /*0070*/  LDCU UR7, c[0x0][0x370] ;  /* 0x00006e00ff0777ac */ /* 0x000e620008000800 */
[----:B0-----:R-:W-:-:S02]  /*0080*/  IMAD R3, R2, UR6, R3 ;  /* 0x0000000602037c24 */ /* 0x001fc4000f8e0203 */
[----:B-1----:R-:W-:-:S03]  /*0090*/  IMAD R2, R2, UR7, RZ ;  /* 0x0000000702027c24 */ /* 0x002fc6000f8e02ff */
[----:B--2---:R-:W-:-:S13]  /*00a0*/  ISETP.GE.AND P0, PT, R3, R0, PT ;  /* 0x000000000300720c */ /* 0x004fda0003f06270 */
[----:B------:R-:W-:Y:S05]  /*00b0*/  @P0 EXIT ;  /* 0x000000000000094d */ /* 0x000fea0003800000 */
[----:B------:R-:W0:Y:S01]  /*00c0*/  I2F.U32.RP R9, R2 ;  /* 0x0000000200097306 */ /* 0x000e220000209000 */
[----:B------:R-:W-:Y:S01]  /*00d0*/  IADD3 R7, PT, PT, R2, R3, RZ ;  /* 0x0000000302077210 */ /* 0x000fe20007ffe0ff */
[----:B------:R-:W-:Y:S01]  /*00e0*/  BSSY.RECONVERGENT B0, `(.L_x_0) ;  /* 0x0000032000007945 */ /* 0x000fe20003800200 */
[----:B------:R-:W-:Y:S02]  /*00f0*/  IADD3 R11, PT, PT, RZ, -R2, RZ ;  /* 0x80000002ff0b7210 */ /* 0x000fe40007ffe0ff */
[----:B------:R-:W-:Y:S02]  /*0100*/  ISETP.GE.AND P0, PT, R7, R0, PT ;  /* 0x000000000700720c */ /* 0x000fe40003f06270 */
[----:B------:R-:W-:Y:S02]  /*0110*/  VIMNMX R6, PT, PT, R0, R7, !PT ;  /* 0x0000000700067248 */ /* 0x000fe40007fe0100 */
[----:B------:R-:W-:Y:S02]  /*0120*/  SEL R8, RZ, 0x1, P0 ;  /* 0x00000001ff087807 */ /* 0x000fe40000000000 */
[----:B------:R-:W-:-:S02]  /*0130*/  ISETP.NE.U32.AND P2, PT, R2, RZ, PT ;  /* 0x000000ff0200720c */ /* 0x000fc40003f45070 */
[----:B------:R-:W-:Y:S01]  /*0140*/  IADD3 R7, PT, PT, R6, -R7, -R8 ;  /* 0x8000000706077210 */ /* 0x000fe20007ffe808 */
[----:B0-----:R-:W0:Y:S02]  /*0150*/  MUFU.RCP R9, R9 ;  /* 0x0000000900097308 */ /* 0x001e240000001000 */
[----:B0-----:R-:W-:-:S06]  /*0160*/  IADD3 R4, PT, PT, R9, 0xffffffe, RZ ;  /* 0x0ffffffe09047810 */ /* 0x001fcc0007ffe0ff */
[----:B------:R0:W1:Y:S02]  /*0170*/  F2I.FTZ.U32.TRUNC.NTZ R5, R4 ;  /* 0x0000000400057305 */ /* 0x000064000021f000 */
[----:B0-----:R-:W-:Y:S02]  /*0180*/  IMAD.MOV.U32 R4, RZ, RZ, RZ ;  /* 0x000000ffff047224 */ /* 0x001fe400078e00ff */
[----:B-1----:R-:W-:-:S04]  /*0190*/  IMAD R11, R11, R5, RZ ;  /* 0x000000050b0b7224 */ /* 0x002fc800078e02ff */
[----:B------:R-:W-:-:S06]  /*01a0*/  IMAD.HI.U32 R10, R5, R11, R4 ;  /* 0x0000000b050a7227 */ /* 0x000fcc00078e0004 */
[----:B------:R-:W-:-:S05]  /*01b0*/  IMAD.HI.U32 R5, R10, R7, RZ ;  /* 0x000000070a057227 */ /* 0x000fca00078e00ff */
[----:B------:R-:W-:-:S05]  /*01c0*/  IADD3 R4, PT, PT, -R5, RZ, RZ ;  /* 0x000000ff05047210 */ /* 0x000fca0007ffe1ff */
[----:B------:R-:W-:-:S05]  /*01d0*/  IMAD R7, R2, R4, R7 ;  /* 0x0000000402077224 */ /* 0x000fca00078e0207 */
[----:B------:R-:W-:-:S13]  /*01e0*/  ISETP.GE.U32.AND P0, PT, R7, R2, PT ;  /* 0x000000020700720c */ /* 0x000fda0003f06070 */
[----:B------:R-:W-:Y:S01]  /*01f0*/  @P0 IADD3 R7, PT, PT, -R2, R7, RZ ;  /* 0x0000000702070210 */ /* 0x000fe20007ffe1ff */
[----:B------:R-:W-:-:S03]  /*0200*/  @P0 VIADD R5, R5, 0x1 ;  /* 0x0000000105050836 */ /* 0x000fc60000000000 */
[----:B------:R-:W-:-:S13]  /*0210*/  ISETP.GE.U32.AND P1, PT, R7, R2, PT ;  /* 0x000000020700720c */ /* 0x000fda0003f26070 */
[----:B------:R-:W-:Y:S02]  /*0220*/  @P1 IADD3 R5, PT, PT, R5, 0x1, RZ ;  /* 0x0000000105051810 */ /* 0x000fe40007ffe0ff */
[----:B------:R-:W-:-:S04]  /*0230*/  @!P2 LOP3.LUT R5, RZ, R2, RZ, 0x33, !PT ;  /* 0x00000002ff05a212 */ /* 0x000fc800078e33ff */
[----:B------:R-:W-:-:S04]  /*0240*/  IADD3 R11, PT, PT, R8, R5, RZ ;  /* 0x00000005080b7210 */ /* 0x000fc80007ffe0ff */
[C---:B------:R-:W-:Y:S02]  /*0250*/  LOP3.LUT R4, R11.reuse, 0x3, RZ, 0xc0, !PT ;  /* 0x000000030b047812 */ /* 0x040fe400078ec0ff */
[----:B------:R-:W-:Y:S02]  /*0260*/  ISETP.GE.U32.AND P0, PT, R11, 0x3, PT ;  /* 0x000000030b00780c */ /* 0x000fe40003f06070 */
[----:B------:R-:W-:-:S13]  /*0270*/  ISETP.NE.AND P1, PT, R4, 0x3, PT ;  /* 0x000000030400780c */ /* 0x000fda0003f25270 */
[----:B------:R-:W-:Y:S05]  /*0280*/  @!P1 BRA `(.L_x_1) ;  /* 0x00000000005c9947 */ /* 0x000fea0003800000 */
[----:B------:R-:W0:Y:S01]  /*0290*/  LDC.64 R12, c[0x0][0x380] ;  /* 0x0000e000ff0c7b82 */ /* 0x000e220000000a00 */
[----:B------:R-:W-:-:S07]  /*02a0*/  VIADD R11, R11, 0x1 ;  /* 0x000000010b0b7836 */ /* 0x000fce0000000000 */
[----:B------:R-:W1:Y:S08]  /*02b0*/  LDC.64 R4, c[0x0][0x3a0] ;  /* 0x0000e800ff047b82 */ /* 0x000e700000000a00 */
[----:B------:R-:W2:Y:S08]  /*02c0*/  LDC.64 R6, c[0x0][0x390] ;  /* 0x0000e400ff067b82 */ /* 0x000eb00000000a00 */
[----:B------:R-:W3:Y:S01]  /*02d0*/  LDC.64 R8, c[0x0][0x398] ;  /* 0x0000e600ff087b82 */ /* 0x000ee20000000a00 */
[----:B0-----:R-:W-:-:S02]  /*02e0*/  IADD3 R10, P1, PT, R12, 0x4, RZ ;  /* 0x000000040c0a7810 */ /* 0x001fc40007f3e0ff */
[----:B------:R-:W-:Y:S02]  /*02f0*/  LOP3.LUT R12, R11, 0x3, RZ, 0xc0, !PT ;  /* 0x000000030b0c7812 */ /* 0x000fe400078ec0ff */
[----:B------:R-:W-:Y:S02]  /*0300*/  IADD3.X R11, PT, PT, RZ, R13, RZ, P1, !PT ;  /* 0x0000000dff0b7210 */ /* 0x000fe40000ffe4ff */
[----:B------:R-:W-:-:S07]  /*0310*/  IADD3 R20, PT, PT, -R12, RZ, RZ ;  /* 0x000000ff0c147210 */ /* 0x000fce0007ffe1ff */
.L_x_2:
[----:B------:R-:W-:-:S05]  /*0320*/  IMAD.WIDE R16, R3, 0x4, R10 ;  /* 0x0000000403107825 */ /* 0x000fca00078e020a */
[----:B0-----:R-:W2:Y:S04]  /*0330*/  LDG.E R13, desc[UR4][R16.64+-0x4] ;  /* 0xfffffc04100d7981 */ /* 0x001ea8000c1e1900 */
[----:B------:R-:W4:Y:S01]  /*0340*/  LDG.E R12, desc[UR4][R16.64] ;  /* 0x00000004100c7981 */ /* 0x000f22000c1e1900 */
[----:B--2---:R-:W-:-:S06]  /*0350*/  IMAD.WIDE R18, R13, 0x4, R6 ;  /* 0x000000040d127825 */ /* 0x004fcc00078e0206 */
[----:B------:R-:W2:Y:S01]  /*0360*/  LDG.E R19, desc[UR4][R18.64] ;  /* 0x0000000412137981 */ /* 0x000ea2000c1e1900 */
[----:B---3--:R-:W-:Y:S01]  /*0370*/  IMAD.WIDE R14, R3, 0x4, R8 ;  /* 0x00000004030e7825 */ /* 0x008fe200078e0208 */
[----:B------:R-:W-:-:S03]  /*0380*/  IADD3 R20, PT, PT, R20, 0x1, RZ ;  /* 0x0000000114147810 */ /* 0x000fc60007ffe0ff */
[----:B----4-:R-:W-:Y:S01]  /*0390*/  IMAD.IADD R21, R12, 0x1, -R13 ;  /* 0x000000010c157824 */ /* 0x010fe200078e0a0d */
[----:B------:R-:W-:Y:S01]  /*03a0*/  ISETP.NE.AND P1, PT, R20, RZ, PT ;  /* 0x000000ff1400720c */ /* 0x000fe20003f25270 */
[----:B-1----:R-:W-:Y:S01]  /*03b0*/  IMAD.WIDE R12, R3, 0x4, R4 ;  /* 0x00000004030c7825 */ /* 0x002fe200078e0204 */
[----:B------:R-:W-:Y:S01]  /*03c0*/  IADD3 R3, PT, PT, R2, R3, RZ ;  /* 0x0000000302037210 */ /* 0x000fe20007ffe0ff */
[----:B--2---:R0:W-:Y:S04]  /*03d0*/  STG.E desc[UR4][R14.64], R19 ;  /* 0x000000130e007986 */ /* 0x0041e8000c101904 */
[----:B------:R0:W-:Y:S06]  /*03e0*/  STG.E desc[UR4][R12.64], R21 ;  /* 0x000000150c007986 */ /* 0x0001ec000c101904 */
[----:B------:R-:W-:Y:S05]  /*03f0*/  @P1 BRA `(.L_x_2) ;  /* 0xfffffffc00c81947 */ /* 0x000fea000383ffff */
.L_x_1:
[----:B------:R-:W-:Y:S05]  /*0400*/  BSYNC.RECONVERGENT B0 ;  /* 0x0000000000007941 */ /* 0x000fea0003800200 */
.L_x_0:
[----:B------:R-:W-:Y:S05]  /*0410*/  @!P0 EXIT ;  /* 0x000000000000894d */ /* 0x000fea0003800000 */
.L_x_3:
[----:B0-2---:R-:W0:Y:S08]  /*0420*/  LDC.64 R12, c[0x0][0x380] ;  /* 0x0000e000ff0c7b82 */ /* 0x005e300000000a00 */
[----:B------:R-:W1:Y:S08]  /*0430*/  LDC.64 R4, c[0x0][0x390] ;  /* 0x0000e400ff047b82 */ /* 0x000e700000000a00 */
[----:B------:R-:W2:Y:S01]  /*0440*/  LDC.64 R10, c[0x0][0x398] ;  /* 0x0000e600ff0a7b82 */ /* 0x000ea20000000a00 */
[----:B0-----:R-:W-:-:S07]  /*0450*/  IMAD.WIDE R12, R3, 0x4, R12 ;  /* 0x00000004030c7825 */ /* 0x001fce00078e020c */
[----:B------:R-:W0:Y:S01]  /*0460*/  LDC.64 R8, c[0x0][0x3a0] ;  /* 0x0000e800ff087b82 */ /* 0x000e220000000a00 */
[----:B------:R-:W1:Y:S04]  /*0470*/  LDG.E R7, desc[UR4][R12.64] ;  /* 0x000000040c077981 */ /* 0x000e68000c1e1900 */
[----:B------:R-:W3:Y:S01]  /*0480*/  LDG.E R6, desc[UR4][R12.64+0x4] ;  /* 0x000004040c067981 */ /* 0x000ee2000c1e1900 */
[----:B-1----:R-:W-:-:S05]  /*0490*/  IMAD.WIDE R14, R7, 0x4, R4 ;  /* 0x00000004070e7825 */ /* 0x002fca00078e0204 */
[----:B------:R-:W4:Y:S01]  /*04a0*/  LDG.E R21, desc[UR4][R14.64] ;  /* 0x000000040e157981 */ /* 0x000f22000c1e1900 */
[----:B--2---:R-:W-:Y:S01]  /*04b0*/  IMAD.WIDE R10, R3, 0x4, R10 ;  /* 0x00000004030a7825 */ /* 0x004fe200078e020a */
[----:B---3--:R-:W-:-:S03]  /*04c0*/  IADD3 R23, PT, PT, -R7, R6, RZ ;  /* 0x0000000607177210 */ /* 0x008fc60007ffe1ff */
[----:B0-----:R-:W-:-:S04]  /*04d0*/  IMAD.WIDE R8, R3, 0x4, R8 ;  /* 0x0000000403087825 */ /* 0x001fc800078e0208 */
[----:B------:R-:W-:Y:S01]  /*04e0*/  IMAD.WIDE R6, R2, 0x4, R12 ;  /* 0x0000000402067825 */ /* 0x000fe200078e020c */
[----:B----4-:R-:W-:Y:S04]  /*04f0*/  STG.E desc[UR4][R10.64], R21 ;  /* 0x000000150a007986 */ /* 0x010fe8000c101904 */
[----:B------:R0:W-:Y:S04]  /*0500*/  STG.E desc[UR4][R8.64], R23 ;  /* 0x0000001708007986 */ /* 0x0001e8000c101904 */
[----:B------:R-:W2:Y:S04]  /*0510*/  LDG.E R17, desc[UR4][R6.64] ;  /* 0x0000000406117981 */ /* 0x000ea8000c1e1900 */
[----:B------:R-:W3:Y:S01]  /*0520*/  LDG.E R16, desc[UR4][R6.64+0x4] ;  /* 0x0000040406107981 */ /* 0x000ee2000c1e1900 */
[----:B--2---:R-:W-:-:S05]  /*0530*/  IMAD.WIDE R18, R17, 0x4, R4 ;  /* 0x0000000411127825 */ /* 0x004fca00078e0204 */
[----:B------:R-:W2:Y:S01]  /*0540*/  LDG.E R25, desc[UR4][R18.64] ;  /* 0x0000000412197981 */ /* 0x000ea2000c1e1900 */
[----:B------:R-:W-:-:S04]  /*0550*/  IMAD.WIDE R12, R2, 0x4, R10 ;  /* 0x00000004020c7825 */ /* 0x000fc800078e020a */
[----:B---3--:R-:W-:Y:S02]  /*0560*/  IMAD.IADD R27, R16, 0x1, -R17 ;  /* 0x00000001101b7824 */ /* 0x008fe400078e0a11 */
[----:B------:R-:W-:-:S04]  /*0570*/  IMAD.WIDE R16, R2, 0x4, R8 ;  /* 0x0000000402107825 */ /* 0x000fc800078e0208 */
[----:B------:R-:W-:Y:S01]  /*0580*/  IMAD.WIDE R14, R2, 0x4, R6 ;  /* 0x00000004020e7825 */ /* 0x000fe200078e0206 */
[----:B--2---:R1:W-:Y:S04]  /*0590*/  STG.E desc[UR4][R12.64], R25 ;  /* 0x000000190c007986 */ /* 0x0043e8000c101904 */
[----:B------:R2:W-:Y:S04]  /*05a0*/  STG.E desc[UR4][R16.64], R27 ;  /* 0x0000001b10007986 */ /* 0x0005e8000c101904 */
[----:B0-----:R-:W3:Y:S04]  /*05b0*/  LDG.E R9, desc[UR4][R14.64] ;  /* 0x000000040e097981 */ /* 0x001ee8000c1e1900 */
[----:B------:R-:W4:Y:S01]  /*05c0*/  LDG.E R8, desc[UR4][R14.64+0x4] ;  /* 0x000004040e087981 */ /* 0x000f22000c1e1900 */
[----:B---3--:R-:W-:-:S05]  /*05d0*/  IMAD.WIDE R10, R9, 0x4, R4 ;  /* 0x00000004090a7825 */ /* 0x008fca00078e0204 */
[----:B------:R-:W3:Y:S01]  /*05e0*/  LDG.E R21, desc[UR4][R10.64] ;  /* 0x000000040a157981 */ /* 0x000ee2000c1e1900 */
[----:B------:R-:W-:Y:S01]  /*05f0*/  IMAD.WIDE R6, R2, 0x4, R12 ;  /* 0x0000000402067825 */ /* 0x000fe200078e020c */
[----:B----4-:R-:W-:-:S03]  /*0600*/  IADD3 R23, PT, PT, -R9, R8, RZ ;  /* 0x0000000809177210 */ /* 0x010fc60007ffe1ff */
[----:B------:R-:W-:-:S04]  /*0610*/  IMAD.WIDE R8, R2, 0x4, R16 ;  /* 0x0000000402087825 */ /* 0x000fc800078e0210 */
[----:B------:R-:W-:Y:S01]  /*0620*/  IMAD.WIDE R18, R2, 0x4, R14 ;  /* 0x0000000402127825 */ /* 0x000fe200078e020e */
[----:B---3--:R2:W-:Y:S04]  /*0630*/  STG.E desc[UR4][R6.64], R21 ;  /* 0x0000001506007986 */ /* 0x0085e8000c101904 */
[----:B------:R2:W-:Y:S04]  /*0640*/  STG.E desc[UR4][R8.64], R23 ;  /* 0x0000001708007986 */ /* 0x0005e8000c101904 */
[----:B-1----:R-:W3:Y:S04]  /*0650*/  LDG.E R13, desc[UR4][R18.64] ;  /* 0x00000004120d7981 */ /* 0x002ee8000c1e1900 */
[----:B------:R-:W4:Y:S01]  /*0660*/  LDG.E R12, desc[UR4][R18.64+0x4] ;  /* 0x00000404120c7981 */ /* 0x000f22000c1e1900 */
[----:B---3--:R-:W-:-:S06]  /*0670*/  IMAD.WIDE R4, R13, 0x4, R4 ;  /* 0x000000040d047825 */ /* 0x008fcc00078e0204 */
[----:B------:R-:W3:Y:S01]  /*0680*/  LDG.E R5, desc[UR4][R4.64] ;  /* 0x0000000404057981 */ /* 0x000ee2000c1e1900 */
[C---:B------:R-:W-:Y:S01]  /*0690*/  IMAD.WIDE R10, R2.reuse, 0x4, R6 ;  /* 0x00000004020a7825 */ /* 0x040fe200078e0206 */
[----:B----4-:R-:W-:Y:S02]  /*06a0*/  IADD3 R15, PT, PT, -R13, R12, RZ ;  /* 0x0000000c0d0f7210 */ /* 0x010fe40007ffe1ff */
[C---:B------:R-:W-:Y:S01]  /*06b0*/  LEA R3, R2.reuse, R3, 0x2 ;  /* 0x0000000302037211 */ /* 0x040fe200078e10ff */
[----:B------:R-:W-:-:S03]  /*06c0*/  IMAD.WIDE R12, R2, 0x4, R8 ;  /* 0x00000004020c7825 */ /* 0x000fc600078e0208 */
[----:B------:R-:W-:Y:S01]  /*06d0*/  ISETP.GE.AND P0, PT, R3, R0, PT ;  /* 0x000000000300720c */ /* 0x000fe20003f06270 */
[----:B---3--:R2:W-:Y:S04]  /*06e0*/  STG.E desc[UR4][R10.64], R5 ;  /* 0x000000050a007986 */ /* 0x0085e8000c101904 */
[----:B------:R2:W-:Y:S08]  /*06f0*/  STG.E desc[UR4][R12.64], R15 ;  /* 0x0000000f0c007986 */ /* 0x0005f0000c101904 */
[----:B------:R-:W-:Y:S05]  /*0700*/  @!P0 BRA `(.L_x_3) ;  /* 0xfffffffc00448947 */ /* 0x000fea000383ffff */
[----:B------:R-:W-:Y:S05]  /*0710*/  EXIT ;  /* 0x000000000000794d */ /* 0x000fea0003800000 */
.L_x_4:
[----:B------:R-:W-:-:S00]  /*0720*/  BRA `(.L_x_4) ;  /* 0xfffffffc00fc7947 */ /* 0x000fc0000383ffff */
[----:B------:R-:W-:-:S00]  /*0730*/  NOP ;  /* 0x0000000000007918 */ /* 0x000fc00000000000 */
        /* <DEDUP_REMOVED lines=12> */
.L_x_25:


//--------------------- .text._Z13compactKernelPiS_S_i --------------------------
	.section	.text._Z13compactKernelPiS_S_i,"ax",@progbits
	.align	128
        .global         _Z13compactKernelPiS_S_i
        .type           _Z13compactKernelPiS_S_i,@function
        .size           _Z13compactKernelPiS_S_i,(.L_x_26 - _Z13compactKernelPiS_S_i)
        .other          _Z13compactKernelPiS_S_i,@"STO_CUDA_ENTRY STV_DEFAULT"
_Z13compactKernelPiS_S_i:
.text._Z13compactKernelPiS_S_i:
[----:B------:R-:W-:Y:S01]  /*0000*/  LDC R1, c[0x0][0x37c] ;  /* 0x0000df00ff017b82 */ /* 0x000fe20000000800 */
[----:B------:R-:W0:Y:S07]  /*0010*/  S2R R9, SR_TID.X ;  /* 0x0000000000097919 */ /* 0x000e2e0000002100 */
[----:B------:R-:W0:Y:S08]  /*0020*/  S2UR UR4, SR_CTAID.X ;  /* 0x00000000000479c3 */ /* 0x000e300000002500 */
[----:B------:R-:W0:Y:S08]  /*0030*/  LDC R8, c[0x0][0x360] ;  /* 0x0000d800ff087b82 */ /* 0x000e300000000800 */
[----:B------:R-:W1:Y:S01]  /*0040*/  LDC R0, c[0x0][0x398] ;  /* 0x0000e600ff007b82 */ /* 0x000e620000000800 */
[----:B0-----:R-:W-:Y:S01]  /*0050*/  IMAD R9, R8, UR4, R9 ;  /* 0x0000000408097c24 */ /* 0x001fe2000f8e0209 */
[----:B------:R-:W0:Y:S04]  /*0060*/  LDCU.64 UR4, c[0x0][0x358] ;  /* 0x00006b00ff0477ac */ /* 0x000e280008000a00 */
[----:B------:R-:W-:-:S02]  /*0070*/  ISETP.NE.AND P0, PT, R9, RZ, PT ;  /* 0x000000ff0900720c */ /* 0x000fc40003f05270 */
[----:B-1----:R-:W-:-:S11]  /*0080*/  ISETP.GE.AND P1, PT, R9, R0, PT ;  /* 0x000000000900720c */ /* 0x002fd60003f26270 */
[----:B------:R-:W0:Y:S02]  /*0090*/  @!P0 LDC.64 R2, c[0x0][0x388] ;  /* 0x0000e200ff028b82 */ /* 0x000e240000000a00 */
[----:B0-----:R0:W-:Y:S01]  /*00a0*/  @!P0 STG.E desc[UR4][R2.64], RZ ;  /* 0x000000ff02008986 */ /* 0x0011e2000c101904 */
[----:B------:R-:W-:Y:S05]  /*00b0*/  @P1 EXIT ;  /* 0x000000000000194d */ /* 0x000fea0003800000 */
[----:B------:R-:W1:Y:S01]  /*00c0*/  LDC.64 R6, c[0x0][0x380] ;  /* 0x0000e000ff067b82 */ /* 0x000e620000000a00 */
[----:B------:R-:W2:Y:S01]  /*00d0*/  LDCU UR6, c[0x0][0x370] ;  /* 0x00006e00ff0677ac */ /* 0x000ea20008000800 */
[----:B------:R-:W3:Y:S06]  /*00e0*/  LDCU UR7, c[0x0][0x398] ;  /* 0x00007300ff0777ac */ /* 0x000eec0008000800 */
[----:B------:R-:W4:Y:S08]  /*00f0*/  LDC R19, c[0x0][0x398] ;  /* 0x0000e600ff137b82 */ /* 0x000f300000000800 */
[----:B0-----:R-:W0:Y:S01]  /*0100*/  LDC.64 R2, c[0x0][0x380] ;  /* 0x0000e000ff027b82 */ /* 0x001e220000000a00 */
[----:B--2---:R-:W-:-:S07]  /*0110*/  IMAD R8, R8, UR6, RZ ;  /* 0x0000000608087c24 */ /* 0x004fce000f8e02ff */
[----:B------:R-:W2:Y:S01]  /*0120*/  LDC.64 R4, c[0x0][0x388] ;  /* 0x0000e200ff047b82 */ /* 0x000ea20000000a00 */
[C---:B-1----:R-:W-:Y:S01]  /*0130*/  IMAD.WIDE R6, R0.reuse, 0x4, R6 ;  /* 0x0000000400067825 */ /* 0x042fe200078e0206 */
[----:B---3--:R-:W-:-:S07]  /*0140*/  IADD3 R0, PT, PT, R0, -0x1, RZ ;  /* 0xffffffff00007810 */ /* 0x008fce0007ffe0ff */
.L_x_7:
[C---:B------:R-:W-:Y:S01]  /*0150*/  ISETP.NE.AND P0, PT, R9.reuse, R0, PT ;  /* 0x000000000900720c */ /* 0x040fe20003f05270 */
[----:B------:R-:W-:Y:S01]  /*0160*/  BSSY.RECONVERGENT B0, `(.L_x_5) ;  /* 0x0000009000007945 */ /* 0x000fe20003800200 */
[----:B0-----:R-:W-:-:S11]  /*0170*/  IMAD.WIDE R14, R9, 0x4, R2 ;  /* 0x00000004090e7825 */ /* 0x001fd600078e0202 */
[----:B------:R-:W-:Y:S05]  /*0180*/  @P0 BRA `(.L_x_6) ;  /* 0x0000000000180947 */ /* 0x000fea0003800000 */
[----:B------:R-:W2:Y:S01]  /*0190*/  LDG.E R11, desc[UR4][R6.64+-0x4] ;  /* 0xfffffc04060b7981 */ /* 0x000ea2000c1e1900 */
[----:B------:R-:W0:Y:S01]  /*01a0*/  LDC.64 R12, c[0x0][0x390] ;  /* 0x0000e400ff0c7b82 */ /* 0x000e220000000a00 */
[----:B--2---:R-:W-:-:S05]  /*01b0*/  IMAD.WIDE R10, R11, 0x4, R4 ;  /* 0x000000040b0a7825 */ /* 0x004fca00078e0204 */
[----:B----4-:R1:W-:Y:S04]  /*01c0*/  STG.E desc[UR4][R10.64], R19 ;  /* 0x000000130a007986 */ /* 0x0103e8000c101904 */
[----:B------:R-:W0:Y:S04]  /*01d0*/  LDG.E R17, desc[UR4][R6.64+-0x4] ;  /* 0xfffffc0406117981 */ /* 0x000e28000c1e1900 */
[----:B0-----:R1:W-:Y:S02]  /*01e0*/  STG.E desc[UR4][R12.64], R17 ;  /* 0x000000110c007986 */ /* 0x0013e4000c101904 */
.L_x_6:
[----:B------:R-:W-:Y:S05]  /*01f0*/  BSYNC.RECONVERGENT B0 ;  /* 0x0000000000007941 */ /* 0x000fea0003800200 */
.L_x_5:
[----:B-1----:R-:W3:Y:S04]  /*0200*/  LDG.E R13, desc[UR4][R14.64] ;  /* 0x000000040e0d7981 */ /* 0x002ee8000c1e1900 */
[----:B------:R-:W3:Y:S02]  /*0210*/  LDG.E R10, desc[UR4][R14.64+-0x4] ;  /* 0xfffffc040e0a7981 */ /* 0x000ee4000c1e1900 */
[----:B---3--:R-:W-:-:S13]  /*0220*/  ISETP.NE.AND P0, PT, R13, R10, PT ;  /* 0x0000000a0d00720c */ /* 0x008fda0003f05270 */
[----:B------:R-:W0:Y:S02]  /*0230*/  @P0 LDC.64 R10, c[0x0][0x388] ;  /* 0x0000e200ff0a0b82 */ /* 0x000e240000000a00 */
[----:B0-----:R-:W-:-:S05]  /*0240*/  @P0 IMAD.WIDE R10, R13, 0x4, R10 ;  /* 0x000000040d0a0825 */ /* 0x001fca00078e020a */
[----:B------:R0:W-:Y:S02]  /*0250*/  @P0 STG.E desc[UR4][R10.64+-0x4], R9 ;  /* 0xfffffc090a000986 */ /* 0x0001e4000c101904 */
[----:B0-----:R-:W-:-:S04]  /*0260*/  IADD3 R9, PT, PT, R8, R9, RZ ;  /* 0x0000000908097210 */ /* 0x001fc80007ffe0ff */
[----:B------:R-:W-:-:S13]  /*0270*/  ISETP.GE.AND P0, PT, R9, UR7, PT ;  /* 0x0000000709007c0c */ /* 0x000fda000bf06270 */
[----:B------:R-:W-:Y:S05]  /*0280*/  @!P0 BRA `(.L_x_7) ;  /* 0xfffffffc00b08947 */ /* 0x000fea000383ffff */
[----:B------:R-:W-:Y:S05]  /*0290*/  EXIT ;  /* 0x000000000000794d */ /* 0x000fea0003800000 */
.L_x_8:
        /* <DEDUP_REMOVED lines=14> */
.L_x_26:


//--------------------- .text._Z10addOffsetsPiS_  --------------------------
	.section	.text._Z10addOffsetsPiS_,"ax",@progbits
	.align	128
        .global         _Z10addOffsetsPiS_
        .type           _Z10addOffsetsPiS_,@function
        .size           _Z10addOffsetsPiS_,(.L_x_27 - _Z10addOffsetsPiS_)
        .other          _Z10addOffsetsPiS_,@"STO_CUDA_ENTRY STV_DEFAULT"
_Z10addOffsetsPiS_:
.text._Z10addOffsetsPiS_:
[----:B------:R-:W-:Y:S01]  /*0000*/  LDC R1, c[0x0][0x37c] ;  /* 0x0000df00ff017b82 */ /* 0x000fe20000000800 */
[----:B------:R-:W0:Y:S02]  /*0010*/  S2R R9, SR_CTAID.X ;  /* 0x0000000000097919 */ /* 0x000e240000002500 */
[----:B0-----:R-:W-:-:S13]  /*0020*/  ISETP.NE.AND P0, PT, R9, RZ, PT ;  /* 0x000000ff0900720c */ /* 0x001fda0003f05270 */
[----:B------:R-:W-:Y:S05]  /*0030*/  @!P0 EXIT ;  /* 0x000000000000894d */ /* 0x000fea0003800000 */
[----:B------:R-:W0:Y:S01]  /*0040*/  S2R R0, SR_TID.X ;  /* 0x0000000000007919 */ /* 0x000e220000002100 */
[----:B------:R-:W1:Y:S01]  /*0050*/  LDC.64 R2, c[0x0][0x388] ;  /* 0x0000e200ff027b82 */ /* 0x000e620000000a00 */
[----:B------:R-:W0:Y:S01]  /*0060*/  LDCU UR6, c[0x0][0x360] ;  /* 0x00006c00ff0677ac */ /* 0x000e220008000800 */
[----:B------:R-:W-:Y:S01]  /*0070*/  IADD3 R7, PT, PT, R9, -0x1, RZ ;  /* 0xffffffff09077810 */ /* 0x000fe20007ffe0ff */
[----:B------:R-:W2:Y:S05]  /*0080*/  LDCU.64 UR4, c[0x0][0x358] ;  /* 0x00006b00ff0477ac */ /* 0x000eaa0008000a00 */
[----:B------:R-:W3:Y:S01]  /*0090*/  LDC.64 R4, c[0x0][0x380] ;  /* 0x0000e000ff047b82 */ /* 0x000ee20000000a00 */
[----:B-1----:R-:W-:-:S06]  /*00a0*/  IMAD.WIDE.U32 R2, R7, 0x4, R2 ;  /* 0x0000000407027825 */ /* 0x002fcc00078e0002 */
[----:B--2---:R-:W2:Y:S01]  /*00b0*/  LDG.E R2, desc[UR4][R2.64] ;  /* 0x0000000402027981 */ /* 0x004ea2000c1e1900 */
[----:B0-----:R-:W-:-:S04]  /*00c0*/  IMAD R9, R9, UR6, R0 ;  /* 0x0000000609097c24 */ /* 0x001fc8000f8e0200 */
[----:B---3--:R-:W-:-:S05]  /*00d0*/  IMAD.WIDE R4, R9, 0x4, R4 ;  /* 0x0000000409047825 */ /* 0x008fca00078e0204 */
[----:B------:R-:W2:Y:S02]  /*00e0*/  LDG.E R7, desc[UR4][R4.64] ;  /* 0x0000000404077981 */ /* 0x000ea4000c1e1900 */
[----:B--2---:R-:W-:-:S05]  /*00f0*/  IADD3 R7, PT, PT, R2, R7, RZ ;  /* 0x0000000702077210 */ /* 0x004fca0007ffe0ff */
[----:B------:R-:W-:Y:S01]  /*0100*/  STG.E desc[UR4][R4.64], R7 ;  /* 0x0000000704007986 */ /* 0x000fe2000c101904 */
[----:B------:R-:W-:Y:S05]  /*0110*/  EXIT ;  /* 0x000000000000794d */ /* 0x000fea0003800000 */
.L_x_9:
        /* <DEDUP_REMOVED lines=14> */
.L_x_27:


//--------------------- .text._Z7prescanPiS_S_i   --------------------------
	.section	.text._Z7prescanPiS_S_i,"ax",@progbits
	.align	128
        .global         _Z7prescanPiS_S_i
        .type           _Z7prescanPiS_S_i,@function
        .size           _Z7prescanPiS_S_i,(.L_x_28 - _Z7prescanPiS_S_i)
        .other          _Z7prescanPiS_S_i,@"STO_CUDA_ENTRY STV_DEFAULT"
_Z7prescanPiS_S_i:
.text._Z7prescanPiS_S_i:
[----:B------:R-:W-:Y:S01]  /*0000*/  LDC R1, c[0x0][0x37c] ;  /* 0x0000df00ff017b82 */ /* 0x000fe20000000800 */
[----:B------:R-:W0:Y:S07]  /*0010*/  S2R R12, SR_CTAID.X ;  /* 0x00000000000c7919 */ /* 0x000e2e0000002500 */
[----:B------:R-:W0:Y:S01]  /*0020*/  LDC R3, c[0x0][0x360] ;  /* 0x0000d800ff037b82 */ /* 0x000e220000000800 */
[----:B------:R-:W1:Y:S01]  /*0030*/  LDCU UR4, c[0x0][0x398] ;  /* 0x00007300ff0477ac */ /* 0x000e620008000800 */
[----:B------:R-:W-:Y:S01]  /*0040*/  CS2R R10, SRZ ;  /* 0x00000000000a7805 */ /* 0x000fe2000001ff00 */
[----:B------:R-:W2:Y:S01]  /*0050*/  S2R R2, SR_TID.X ;  /* 0x0000000000027919 */ /* 0x000ea20000002100 */
[----:B------:R-:W3:Y:S01]  /*0060*/  LDCU.64 UR6, c[0x0][0x358] ;  /* 0x00006b00ff0677ac */ /* 0x000ee20008000a00 */
[----:B0-----:R-:W-:-:S04]  /*0070*/  IMAD R5, R12, R3, RZ ;  /* 0x000000030c057224 */ /* 0x001fc800078e02ff */
[----:B--2---:R-:W-:-:S05]  /*0080*/  IMAD R0, R5, 0x2, R2 ;  /* 0x0000000205007824 */ /* 0x004fca00078e0202 */
[----:B-1----:R-:W-:-:S13]  /*0090*/  ISETP.GE.AND P0, PT, R0, UR4, PT ;  /* 0x0000000400007c0c */ /* 0x002fda000bf06270 */
[----:B------:R-:W0:Y:S02]  /*00a0*/  @!P0 LDC.64 R6, c[0x0][0x388] ;  /* 0x0000e200ff068b82 */ /* 0x000e240000000a00 */
[----:B0-----:R-:W-:-:S05]  /*00b0*/  @!P0 IMAD.WIDE R6, R0, 0x4, R6 ;  /* 0x0000000400068825 */ /* 0x001fca00078e0206 */
[----:B---3--:R-:W2:Y:S04]  /*00c0*/  @!P0 LDG.E R10, desc[UR6][R6.64] ;  /* 0x00000006060a8981 */ /* 0x008ea8000c1e1900 */
[----:B------:R-:W2:Y:S01]  /*00d0*/  @!P0 LDG.E R11, desc[UR6][R6.64+0x4] ;  /* 0x00000406060b8981 */ /* 0x000ea2000c1e1900 */
[----:B------:R-:W0:Y:S01]  /*00e0*/  S2UR UR5, SR_CgaCtaId ;  /* 0x00000000000579c3 */ /* 0x000e220000008800 */
[----:B------:R-:W-:Y:S01]  /*00f0*/  UMOV UR4, 0x400 ;  /* 0x0000040000047882 */ /* 0x000fe20000000000 */
[----:B------:R-:W-:Y:S01]  /*0100*/  IMAD.MOV.U32 R8, RZ, RZ, 0x1 ;  /* 0x00000001ff087424 */ /* 0x000fe200078e00ff */
[----:B------:R-:W-:Y:S01]  /*0110*/  LEA R5, R2, 0x1, 0x1 ;  /* 0x0000000102057811 */ /* 0x000fe200078e08ff */
[----:B------:R-:W-:Y:S01]  /*0120*/  IMAD.MOV.U32 R9, RZ, RZ, R3 ;  /* 0x000000ffff097224 */ /* 0x000fe200078e0003 */
[----:B0-----:R-:W-:-:S06]  /*0130*/  ULEA UR4, UR5, UR4, 0x18 ;  /* 0x0000000405047291 */ /* 0x001fcc000f8ec0ff */
[----:B------:R-:W-:-:S05]  /*0140*/  LEA R4, R2, UR4, 0x3 ;  /* 0x0000000402047c11 */ /* 0x000fca000f8e18ff */
[----:B--2---:R0:W-:Y:S02]  /*0150*/  STS.64 [R4], R10 ;  /* 0x0000000a04007388 */ /* 0x0041e40000000a00 */
.L_x_10:
[----:B------:R-:W-:Y:S01]  /*0160*/  BAR.SYNC.DEFER_BLOCKING 0x0 ;  /* 0x0000000000007b1d */ /* 0x000fe20000010000 */
[----:B------:R-:W-:-:S13]  /*0170*/  ISETP.GE.U32.AND P0, PT, R2, R9, PT ;  /* 0x000000090200720c */ /* 0x000fda0003f06070 */
[----:B------:R-:W-:-:S05]  /*0180*/  @!P0 IMAD R6, R5, R8, RZ ;  /* 0x0000000805068224 */ /* 0x000fca00078e02ff */
[----:B------:R-:W-:-:S05]  /*0190*/  @!P0 LEA R7, R6, UR4, 0x2 ;  /* 0x0000000406078c11 */ /* 0x000fca000f8e10ff */
[C---:B------:R-:W-:Y:S02]  /*01a0*/  @!P0 IMAD R6, R8.reuse, 0x4, R7 ;  /* 0x0000000408068824 */ /* 0x040fe400078e0207 */
[----:B------:R-:W-:Y:S01]  /*01b0*/  @!P0 LDS R7, [R7+-0x4] ;  /* 0xfffffc0007078984 */ /* 0x000fe20000000800 */
[----:B------:R-:W-:-:S03]  /*01c0*/  IMAD.SHL.U32 R8, R8, 0x2, RZ ;  /* 0x0000000208087824 */ /* 0x000fc600078e00ff */
[----:B0-----:R-:W0:Y:S02]  /*01d0*/  @!P0 LDS R10, [R6+-0x4] ;  /* 0xfffffc00060a8984 */ /* 0x001e240000000800 */
[----:B0-----:R-:W-:-:S05]  /*01e0*/  @!P0 IMAD.IADD R11, R7, 0x1, R10 ;  /* 0x00000001070b8824 */ /* 0x001fca00078e020a */
[----:B------:R1:W-:Y:S01]  /*01f0*/  @!P0 STS [R6+-0x4], R11 ;  /* 0xfffffc0b06008388 */ /* 0x0003e20000000800 */
[----:B------:R-:W-:Y:S02]  /*0200*/  ISETP.GT.U32.AND P0, PT, R9, 0x1, PT ;  /* 0x000000010900780c */ /* 0x000fe40003f04070 */
[----:B------:R-:W-:-:S11]  /*0210*/  SHF.R.U32.HI R9, RZ, 0x1, R9 ;  /* 0x00000001ff097819 */ /* 0x000fd60000011609 */
[----:B-1----:R-:W-:Y:S05]  /*0220*/  @P0 BRA `(.L_x_10) ;  /* 0xfffffffc00cc0947 */ /* 0x002fea000383ffff */
[----:B------:R-:W-:Y:S01]  /*0230*/  ISETP.NE.AND P0, PT, R2, RZ, PT ;  /* 0x000000ff0200720c */ /* 0x000fe20003f05270 */
[----:B------:R-:W0:Y:S01]  /*0240*/  LDC.64 R6, c[0x0][0x390] ;  /* 0x0000e400ff067b82 */ /* 0x000e220000000a00 */
[----:B------:R-:W-:-:S11]  /*0250*/  UMOV UR5, 0x1 ;  /* 0x0000000100057882 */ /* 0x000fd60000000000 */
[----:B------:R-:W-:-:S05]  /*0260*/  @!P0 LEA R9, R3, UR4, 0x3 ;  /* 0x0000000403098c11 */ /* 0x000fca000f8e18ff */
[----:B------:R-:W1:Y:S04]  /*0270*/  @!P0 LDS R11, [R9+-0x4] ;  /* 0xfffffc00090b8984 */ /* 0x000e680000000800 */
[----:B------:R2:W-:Y:S01]  /*0280*/  @!P0 STS [R9+-0x4], RZ ;  /* 0xfffffcff09008388 */ /* 0x0005e20000000800 */
[----:B0-----:R-:W-:-:S05]  /*0290*/  IMAD.WIDE.U32 R6, R12, 0x4, R6 ;  /* 0x000000040c067825 */ /* 0x001fca00078e0006 */
[----:B-1----:R2:W-:Y:S02]  /*02a0*/  @!P0 STG.E desc[UR6][R6.64], R11 ;  /* 0x0000000b06008986 */ /* 0x0025e4000c101906 */
.L_x_11:
[----:B------:R-:W-:Y:S01]  /*02b0*/  BAR.SYNC.DEFER_BLOCKING 0x0 ;  /* 0x0000000000007b1d */ /* 0x000fe20000010000 */
[----:B------:R-:W-:Y:S02]  /*02c0*/  ISETP.GE.U32.AND P0, PT, R2, UR5, PT ;  /* 0x0000000502007c0c */ /* 0x000fe4000bf06070 */
[----:B------:R-:W-:-:S11]  /*02d0*/  SHF.R.U32.HI R8, RZ, 0x1, R8 ;  /* 0x00000001ff087819 */ /* 0x000fd60000011608 */
[----:B--2---:R-:W-:-:S05]  /*02e0*/  @!P0 IMAD R9, R5, R8, RZ ;  /* 0x0000000805098224 */ /* 0x004fca00078e02ff */
[----:B------:R-:W-:-:S05]  /*02f0*/  @!P0 LEA R9, R9, UR4, 0x2 ;  /* 0x0000000409098c11 */ /* 0x000fca000f8e10ff */
[----:B------:R-:W-:Y:S01]  /*0300*/  @!P0 IMAD R11, R8, 0x4, R9 ;  /* 0x00000004080b8824 */ /* 0x000fe200078e0209 */
[----:B------:R-:W-:Y:S04]  /*0310*/  @!P0 LDS R10, [R9+-0x4] ;  /* 0xfffffc00090a8984 */ /* 0x000fe80000000800 */
[----:B------:R-:W0:Y:S02]  /*0320*/  @!P0 LDS R12, [R11+-0x4] ;  /* 0xfffffc000b0c8984 */ /* 0x000e240000000800 */
[----:B0-----:R-:W-:Y:S02]  /*0330*/  @!P0 IMAD.IADD R10, R10, 0x1, R12 ;  /* 0x000000010a0a8824 */ /* 0x001fe400078e020c */
[----:B------:R0:W-:Y:S04]  /*0340*/  @!P0 STS [R9+-0x4], R12 ;  /* 0xfffffc0c09008388 */ /* 0x0001e80000000800 */
[----:B------:R0:W-:Y:S01]  /*0350*/  @!P0 STS [R11+-0x4], R10 ;  /* 0xfffffc0a0b008388 */ /* 0x0001e20000000800 */
[----:B------:R-:W-:Y:S01]  /*0360*/  ISETP.LE.U32.AND P0, PT, R3, UR5, PT ;  /* 0x0000000503007c0c */ /* 0x000fe2000bf03070 */
[----:B------:R-:W-:-:S12]  /*0370*/  USHF.L.U32 UR5, UR5, 0x1, URZ ;  /* 0x0000000105057899 */ /* 0x000fd800080006ff */
[----:B0-----:R-:W-:Y:S05]  /*0380*/  @!P0 BRA `(.L_x_11) ;  /* 0xfffffffc00c88947 */ /* 0x001fea000383ffff */
[----:B------:R-:W-:Y:S01]  /*0390*/  BAR.SYNC.DEFER_BLOCKING 0x0 ;  /* 0x0000000000007b1d */ /* 0x000fe20000010000 */
[----:B------:R-:W-:-:S05]  /*03a0*/  VIADD R3, R3, 0xffffffff ;  /* 0xffffffff03037836 */ /* 0x000fca0000000000 */
[----:B------:R-:W-:Y:S01]  /*03b0*/  ISETP.NE.AND P0, PT, R2, R3, PT ;  /* 0x000000030200720c */ /* 0x000fe20003f05270 */
[----:B------:R-:W-:Y:S01]  /*03c0*/  BSSY.RECONVERGENT B0, `(.L_x_12) ;  /* 0x0000007000007945 */ /* 0x000fe20003800200 */
[----:B------:R-:W0:Y:S04]  /*03d0*/  LDS R5, [R4+0x4] ;  /* 0x0000040004057984 */ /* 0x000e280000000800 */
[----:B0-----:R0:W-:Y:S07]  /*03e0*/  STS [R4], R5 ;  /* 0x0000000504007388 */ /* 0x0011ee0000000800 */
[----:B------:R-:W-:Y:S05]  /*03f0*/  @P0 BRA `(.L_x_13) ;  /* 0x0000000000080947 */ /* 0x000fea0003800000 */
[----:B------:R3:W5:Y:S01]  /*0400*/  LDG.E R7, desc[UR6][R6.64] ;  /* 0x0000000606077981 */ /* 0x000762000c1e1900 */
[----:B------:R-:W-:Y:S05]  /*0410*/  BRA `(.L_x_14) ;  /* 0x0000000000047947 */ /* 0x000fea0003800000 */
.L_x_13:
[----:B------:R1:W2:Y:S02]  /*0420*/  LDS R7, [R4+0x8] ;  /* 0x0000080004077984 */ /* 0x0002a40000000800 */
.L_x_14:
[----:B------:R-:W-:Y:S05]  /*0430*/  BSYNC.RECONVERGENT B0 ;  /* 0x0000000000007941 */ /* 0x000fea0003800200 */
.L_x_12:
[----:B------:R-:W4:Y:S01]  /*0440*/  LDC.64 R2, c[0x0][0x380] ;  /* 0x0000e000ff027b82 */ /* 0x000f220000000a00 */
[----:B--2--5:R-:W-:Y:S01]  /*0450*/  STS [R4+0x4], R7 ;  /* 0x0000040704007388 */ /* 0x024fe20000000800 */
[----:B----4-:R-:W-:-:S05]  /*0460*/  IMAD.WIDE R2, R0, 0x4, R2 ;  /* 0x0000000400027825 */ /* 0x010fca00078e0202 */
[----:B------:R-:W-:Y:S04]  /*0470*/  STG.E desc[UR6][R2.64], R5 ;  /* 0x0000000502007986 */ /* 0x000fe8000c101906 */
[----:B------:R-:W-:Y:S01]  /*0480*/  STG.E desc[UR6][R2.64+0x4], R7 ;  /* 0x0000040702007986 */ /* 0x000fe2000c101906 */
[----:B------:R-:W-:Y:S05]  /*0490*/  EXIT ;  /* 0x000000000000794d */ /* 0x000fea0003800000 */
.L_x_15:
        /* <DEDUP_REMOVED lines=14> */
.L_x_28:


//--------------------- .text._Z12backWardMaskPcPii --------------------------
	.section	.text._Z12backWardMaskPcPii,"ax",@progbits
	.align	128
        .global         _Z12backWardMaskPcPii
        .type           _Z12backWardMaskPcPii,@function
        .size           _Z12backWardMaskPcPii,(.L_x_29 - _Z12backWardMaskPcPii)
        .other          _Z12backWardMaskPcPii,@"STO_CUDA_ENTRY STV_DEFAULT"
_Z12backWardMaskPcPii:
.text._Z12backWardMaskPcPii:
[----:B------:R-:W-:Y:S01]  /*0000*/  LDC R1, c[0x0][0x37c] ;  /* 0x0000df00ff017b82 */ /* 0x000fe20000000800 */
[----:B------:R-:W0:Y:S07]  /*0010*/  S2R R3, SR_TID.X ;  /* 0x0000000000037919 */ /* 0x000e2e0000002100 */
[----:B------:R-:W0:Y:S01]  /*0020*/  S2UR UR6, SR_CTAID.X ;  /* 0x00000000000679c3 */ /* 0x000e220000002500 */
[----:B------:R-:W1:Y:S01]  /*0030*/  LDCU.64 UR4, c[0x0][0x358] ;  /* 0x00006b00ff0477ac */ /* 0x000e620008000a00 */
[----:B------:R-:W2:Y:S06]  /*0040*/  LDCU.64 UR8, c[0x0][0x380] ;  /* 0x00007000ff0877ac */ /* 0x000eac0008000a00 */
[----:B------:R-:W0:Y:S01]  /*0050*/  LDC R0, c[0x0][0x360] ;  /* 0x0000d800ff007b82 */ /* 0x000e220000000800 */
[----:B------:R-:W3:Y:S01]  /*0060*/  LDCU UR7, c[0x0][0x370] ;  /* 0x00006e00ff0777ac */ /* 0x000ee20008000800 */
[----:B------:R-:W4:Y:S01]  /*0070*/  LDCU.64 UR10, c[0x0][0x380] ;  /* 0x00007000ff0a77ac */ /* 0x000f220008000a00 */
[----:B0-----:R-:W-:-:S02]  /*0080*/  IMAD R3, R0, UR6, R3 ;  /* 0x0000000600037c24 */ /* 0x001fc4000f8e0203 */
[----:B---3--:R-:W-:-:S03]  /*0090*/  IMAD R0, R0, UR7, RZ ;  /* 0x0000000700007c24 */ /* 0x008fc6000f8e02ff */
[----:B------:R-:W-:-:S13]  /*00a0*/  ISETP.NE.AND P0, PT, R3, RZ, PT ;  /* 0x000000ff0300720c */ /* 0x000fda0003f05270 */
[----:B-12-4-:R-:W-:Y:S05]  /*00b0*/  @!P0 BRA `(.L_x_16) ;  /* 0x0000000400648947 */ /* 0x016fea0003800000 */
[----:B------:R-:W0:Y:S02]  /*00c0*/  LDC R2, c[0x0][0x390] ;  /* 0x0000e400ff027b82 */ /* 0x000e240000000800 */
[----:B0-----:R-:W-:-:S05]  /*00d0*/  VIADD R2, R2, 0xffffffff ;  /* 0xffffffff02027836 */ /* 0x001fca0000000000 */
[----:B------:R-:W-:-:S13]  /*00e0*/  ISETP.GE.AND P0, PT, R3, R2, PT ;  /* 0x000000020300720c */ /* 0x000fda0003f06270 */
[----:B------:R-:W-:Y:S05]  /*00f0*/  @P0 EXIT ;  /* 0x000000000000094d */ /* 0x000fea0003800000 */
[----:B------:R-:W0:Y:S01]  /*0100*/  I2F.U32.RP R9, R0 ;  /* 0x0000000000097306 */ /* 0x000e220000209000 */
[C---:B------:R-:W-:Y:S01]  /*0110*/  IMAD.IADD R7, R0.reuse, 0x1, R3 ;  /* 0x0000000100077824 */ /* 0x040fe200078e0203 */
[----:B------:R-:W-:Y:S01]  /*0120*/  ISETP.NE.U32.AND P2, PT, R0, RZ, PT ;  /* 0x000000ff0000720c */ /* 0x000fe20003f45070 */
[----:B------:R-:W-:Y:S01]  /*0130*/  IMAD.MOV R11, RZ, RZ, -R0 ;  /* 0x000000ffff0b7224 */ /* 0x000fe200078e0a00 */
[----:B------:R-:W-:Y:S02]  /*0140*/  BSSY.RECONVERGENT B0, `(.L_x_17) ;  /* 0x0000029000007945 */ /* 0x000fe40003800200 */
[----:B------:R-:W-:Y:S02]  /*0150*/  ISETP.GE.AND P0, PT, R7, R2, PT ;  /* 0x000000020700720c */ /* 0x000fe40003f06270 */
[----:B------:R-:W-:Y:S02]  /*0160*/  VIMNMX R6, PT, PT, R2, R7, !PT ;  /* 0x0000000702067248 */ /* 0x000fe40007fe0100 */
[----:B------:R-:W-:-:S04]  /*0170*/  SEL R8, RZ, 0x1, P0 ;  /* 0x00000001ff087807 */ /* 0x000fc80000000000 */
[----:B------:R-:W-:Y:S01]  /*0180*/  IADD3 R7, PT, PT, R6, -R7, -R8 ;  /* 0x8000000706077210 */ /* 0x000fe20007ffe808 */
[----:B0-----:R-:W0:Y:S02]  /*0190*/  MUFU.RCP R9, R9 ;  /* 0x0000000900097308 */ /* 0x001e240000001000 */
[----:B0-----:R-:W-:-:S06]  /*01a0*/  VIADD R4, R9, 0xffffffe ;  /* 0x0ffffffe09047836 */ /* 0x001fcc0000000000 */
[----:B------:R0:W1:Y:S02]  /*01b0*/  F2I.FTZ.U32.TRUNC.NTZ R5, R4 ;  /* 0x0000000400057305 */ /* 0x000064000021f000 */
[----:B0-----:R-:W-:Y:S02]  /*01c0*/  IMAD.MOV.U32 R4, RZ, RZ, RZ ;  /* 0x000000ffff047224 */ /* 0x001fe400078e00ff */
[----:B-1----:R-:W-:-:S04]  /*01d0*/  IMAD R11, R11, R5, RZ ;  /* 0x000000050b0b7224 */ /* 0x002fc800078e02ff */
[----:B------:R-:W-:-:S06]  /*01e0*/  IMAD.HI.U32 R10, R5, R11, R4 ;  /* 0x0000000b050a7227 */ /* 0x000fcc00078e0004 */
[----:B------:R-:W-:-:S04]  /*01f0*/  IMAD.HI.U32 R5, R10, R7, RZ ;  /* 0x000000070a057227 */ /* 0x000fc800078e00ff */
[----:B------:R-:W-:-:S04]  /*0200*/  IMAD.MOV R4, RZ, RZ, -R5 ;  /* 0x000000ffff047224 */ /* 0x000fc800078e0a05 */
[----:B------:R-:W-:-:S05]  /*0210*/  IMAD R7, R0, R4, R7 ;  /* 0x0000000400077224 */ /* 0x000fca00078e0207 */
[----:B------:R-:W-:-:S13]  /*0220*/  ISETP.GE.U32.AND P0, PT, R7, R0, PT ;  /* 0x000000000700720c */ /* 0x000fda0003f06070 */
[----:B------:R-:W-:Y:S02]  /*0230*/  @P0 IMAD.IADD R7, R7, 0x1, -R0 ;  /* 0x0000000107070824 */ /* 0x000fe400078e0a00 */
[----:B------:R-:W-:-:S03]  /*0240*/  @P0 VIADD R5, R5, 0x1 ;  /* 0x0000000105050836 */ /* 0x000fc60000000000 */
[----:B------:R-:W-:-:S13]  /*0250*/  ISETP.GE.U32.AND P1, PT, R7, R0, PT ;  /* 0x000000000700720c */ /* 0x000fda0003f26070 */
[----:B------:R-:W-:Y:S01]  /*0260*/  @P1 VIADD R5, R5, 0x1 ;  /* 0x0000000105051836 */ /* 0x000fe20000000000 */
[----:B------:R-:W-:-:S05]  /*0270*/  @!P2 LOP3.LUT R5, RZ, R0, RZ, 0x33, !PT ;  /* 0x00000000ff05a212 */ /* 0x000fca00078e33ff */
[----:B------:R-:W-:-:S05]  /*0280*/  IMAD.IADD R4, R8, 0x1, R5 ;  /* 0x0000000108047824 */ /* 0x000fca00078e0205 */
[C---:B------:R-:W-:Y:S02]  /*0290*/  LOP3.LUT R5, R4.reuse, 0x3, RZ, 0xc0, !PT ;  /* 0x0000000304057812 */ /* 0x040fe400078ec0ff */
[----:B------:R-:W-:Y:S02]  /*02a0*/  ISETP.GE.U32.AND P0, PT, R4, 0x3, PT ;  /* 0x000000030400780c */ /* 0x000fe40003f06070 */
[----:B------:R-:W-:-:S13]  /*02b0*/  ISETP.NE.AND P1, PT, R5, 0x3, PT ;  /* 0x000000030500780c */ /* 0x000fda0003f25270 */
[----:B------:R-:W-:Y:S05]  /*02c0*/  @!P1 BRA `(.L_x_18) ;  /* 0x0000000000409947 */ /* 0x000fea0003800000 */
[----:B------:R-:W0:Y:S01]  /*02d0*/  LDC.64 R8, c[0x0][0x388] ;  /* 0x0000e200ff087b82 */ /* 0x000e220000000a00 */
[----:B------:R-:W-:-:S05]  /*02e0*/  VIADD R4, R4, 0x1 ;  /* 0x0000000104047836 */ /* 0x000fca0000000000 */
[----:B------:R-:W-:-:S05]  /*02f0*/  LOP3.LUT R4, R4, 0x3, RZ, 0xc0, !PT ;  /* 0x0000000304047812 */ /* 0x000fca00078ec0ff */
[----:B------:R-:W-:-:S07]  /*0300*/  IMAD.MOV R10, RZ, RZ, -R4 ;  /* 0x000000ffff0a7224 */ /* 0x000fce00078e0a04 */
.L_x_19:
[----:B------:R-:W-:-:S04]  /*0310*/  IADD3 R6, P1, PT, R3, UR8, RZ ;  /* 0x0000000803067c10 */ /* 0x000fc8000ff3e0ff */
[----:B------:R-:W-:-:S05]  /*0320*/  LEA.HI.X.SX32 R7, R3, UR9, 0x1, P1 ;  /* 0x0000000903077c11 */ /* 0x000fca00088f0eff */
[----:B-1----:R-:W2:Y:S04]  /*0330*/  LDG.E.U8 R4, desc[UR4][R6.64] ;  /* 0x0000000406047981 */ /* 0x002ea8000c1e1100 */
[----:B------:R-:W2:Y:S01]  /*0340*/  LDG.E.U8 R5, desc[UR4][R6.64+-0x1] ;  /* 0xffffff0406057981 */ /* 0x000ea2000c1e1100 */
[----:B------:R-:W-:Y:S01]  /*0350*/  VIADD R10, R10, 0x1 ;  /* 0x000000010a0a7836 */ /* 0x000fe20000000000 */
[----:B--2---:R-:W-:Y:S01]  /*0360*/  ISETP.NE.AND P1, PT, R4, R5, PT ;  /* 0x000000050400720c */ /* 0x004fe20003f25270 */
[----:B0-----:R-:W-:-:S03]  /*0370*/  IMAD.WIDE R4, R3, 0x4, R8 ;  /* 0x0000000403047825 */ /* 0x001fc600078e0208 */
[----:B------:R-:W-:Y:S01]  /*0380*/  SEL R11, RZ, 0x1, !P1 ;  /* 0x00000001ff0b7807 */ /* 0x000fe20004800000 */
[----:B------:R-:W-:Y:S01]  /*0390*/  IMAD.IADD R3, R0, 0x1, R3 ;  /* 0x0000000100037824 */ /* 0x000fe200078e0203 */
[----:B------:R-:W-:-:S03]  /*03a0*/  ISETP.NE.AND P1, PT, R10, RZ, PT ;  /* 0x000000ff0a00720c */ /* 0x000fc60003f25270 */
[----:B------:R1:W-:Y:S10]  /*03b0*/  STG.E desc[UR4][R4.64], R11 ;  /* 0x0000000b04007986 */ /* 0x0003f4000c101904 */
[----:B------:R-:W-:Y:S05]  /*03c0*/  @P1 BRA `(.L_x_19) ;  /* 0xfffffffc00d01947 */ /* 0x000fea000383ffff */
.L_x_18:
[----:B------:R-:W-:Y:S05]  /*03d0*/  BSYNC.RECONVERGENT B0 ;  /* 0x0000000000007941 */ /* 0x000fea0003800200 */
.L_x_17:
[----:B------:R-:W-:Y:S05]  /*03e0*/  @!P0 EXIT ;  /* 0x000000000000894d */ /* 0x000fea0003800000 */
[----:B-1----:R-:W0:Y:S01]  /*03f0*/  LDC.64 R4, c[0x0][0x388] ;  /* 0x0000e200ff047b82 */ /* 0x002e220000000a00 */
[----:B------:R-:W-:-:S07]  /*0400*/  SHF.R.S32.HI R6, RZ, 0x1f, R0 ;  /* 0x0000001fff067819 */ /* 0x000fce0000011400 */
.L_x_20:
[----:B--2---:R-:W-:-:S04]  /*0410*/  IADD3 R8, P0, PT, R3, UR10, RZ ;  /* 0x0000000a03087c10 */ /* 0x004fc8000ff1e0ff */
[----:B------:R-:W-:-:S05]  /*0420*/  LEA.HI.X.SX32 R9, R3, UR11, 0x1, P0 ;  /* 0x0000000b03097c11 */ /* 0x000fca00080f0eff */
[----:B------:R-:W2:Y:S04]  /*0430*/  LDG.E.U8 R7, desc[UR4][R8.64] ;  /* 0x0000000408077981 */ /* 0x000ea8000c1e1100 */
[----:B------:R-:W2:Y:S01]  /*0440*/  LDG.E.U8 R12, desc[UR4][R8.64+-0x1] ;  /* 0xffffff04080c7981 */ /* 0x000ea2000c1e1100 */
[----:B------:R-:W-:-:S05]  /*0450*/  IADD3 R10, P1, PT, R0, R8, RZ ;  /* 0x00000008000a7210 */ /* 0x000fca0007f3e0ff */
[----:B------:R-:W-:Y:S01]  /*0460*/  IMAD.X R11, R6, 0x1, R9, P1 ;  /* 0x00000001060b7824 */ /* 0x000fe200008e0609 */
[----:B--2---:R-:W-:Y:S01]  /*0470*/  ISETP.NE.AND P0, PT, R7, R12, PT ;  /* 0x0000000c0700720c */ /* 0x004fe20003f05270 */
[----:B0-----:R-:W-:-:S03]  /*0480*/  IMAD.WIDE R12, R3, 0x4, R4 ;  /* 0x00000004030c7825 */ /* 0x001fc600078e0204 */
[----:B------:R-:W-:-:S05]  /*0490*/  SEL R7, RZ, 0x1, !P0 ;  /* 0x00000001ff077807 */ /* 0x000fca0004000000 */
[----:B------:R0:W-:Y:S04]  /*04a0*/  STG.E desc[UR4][R12.64], R7 ;  /* 0x000000070c007986 */ /* 0x0001e8000c101904 */
[----:B------:R-:W2:Y:S04]  /*04b0*/  LDG.E.U8 R15, desc[UR4][R10.64] ;  /* 0x000000040a0f7981 */ /* 0x000ea8000c1e1100 */
[----:B------:R-:W2:Y:S01]  /*04c0*/  LDG.E.U8 R16, desc[UR4][R10.64+-0x1] ;  /* 0xffffff040a107981 */ /* 0x000ea2000c1e1100 */
[C---:B------:R-:W-:Y:S01]  /*04d0*/  IADD3 R14, P1, PT, R0.reuse, R10, RZ ;  /* 0x0000000a000e7210 */ /* 0x040fe20007f3e0ff */
[----:B------:R-:W-:Y:S01]  /*04e0*/  IMAD.WIDE R8, R0, 0x4, R12 ;  /* 0x0000000400087825 */ /* 0x000fe200078e020c */
[----:B--2---:R-:W-:-:S03]  /*04f0*/  ISETP.NE.AND P0, PT, R15, R16, PT ;  /* 0x000000100f00720c */ /* 0x004fc60003f05270 */
[----:B------:R-:W-:Y:S01]  /*0500*/  IMAD.X R15, R6, 0x1, R11, P1 ;  /* 0x00000001060f7824 */ /* 0x000fe200008e060b */
[----:B------:R-:W-:-:S05]  /*0510*/  SEL R17, RZ, 0x1, !P0 ;  /* 0x00000001ff117807 */ /* 0x000fca0004000000 */
[----:B------:R1:W-:Y:S04]  /*0520*/  STG.E desc[UR4][R8.64], R17 ;  /* 0x0000001108007986 */ /* 0x0003e8000c101904 */
[----:B------:R-:W2:Y:S04]  /*0530*/  LDG.E.U8 R16, desc[UR4][R14.64] ;  /* 0x000000040e107981 */ /* 0x000ea8000c1e1100 */
[----:B------:R-:W2:Y:S01]  /*0540*/  LDG.E.U8 R19, desc[UR4][R14.64+-0x1] ;  /* 0xffffff040e137981 */ /* 0x000ea2000c1e1100 */
[C---:B0-----:R-:W-:Y:S01]  /*0550*/  IADD3 R12, P1, PT, R0.reuse, R14, RZ ;  /* 0x0000000e000c7210 */ /* 0x041fe20007f3e0ff */
[----:B------:R-:W-:-:S04]  /*0560*/  IMAD.WIDE R10, R0, 0x4, R8 ;  /* 0x00000004000a7825 */ /* 0x000fc800078e0208 */
[----:B------:R-:W-:Y:S01]  /*0570*/  IMAD.X R13, R6, 0x1, R15, P1 ;  /* 0x00000001060d7824 */ /* 0x000fe200008e060f */
[----:B--2---:R-:W-:-:S04]  /*0580*/  ISETP.NE.AND P0, PT, R16, R19, PT ;  /* 0x000000131000720c */ /* 0x004fc80003f05270 */
[----:B------:R-:W-:-:S05]  /*0590*/  SEL R7, RZ, 0x1, !P0 ;  /* 0x00000001ff077807 */ /* 0x000fca0004000000 */
[----:B------:R2:W-:Y:S04]  /*05a0*/  STG.E desc[UR4][R10.64], R7 ;  /* 0x000000070a007986 */ /* 0x0005e8000c101904 */
[----:B------:R-:W3:Y:S04]  /*05b0*/  LDG.E.U8 R16, desc[UR4][R12.64] ;  /* 0x000000040c107981 */ /* 0x000ee8000c1e1100 */
[----:B------:R-:W3:Y:S01]  /*05c0*/  LDG.E.U8 R19, desc[UR4][R12.64+-0x1] ;  /* 0xffffff040c137981 */ /* 0x000ee2000c1e1100 */
[----:B-1----:R-:W-:-:S04]  /*05d0*/  IMAD.WIDE R8, R0, 0x4, R10 ;  /* 0x0000000400087825 */ /* 0x002fc800078e020a */
[----:B------:R-:W-:Y:S01]  /*05e0*/  IMAD R3, R0, 0x4, R3 ;  /* 0x0000000400037824 */ /* 0x000fe200078e0203 */
[----:B---3--:R-:W-:-:S04]  /*05f0*/  ISETP.NE.AND P0, PT, R16, R19, PT ;  /* 0x000000131000720c */ /* 0x008fc80003f05270 */
[----:B------:R-:W-:Y:S02]  /*0600*/  SEL R15, RZ, 0x1, !P0 ;  /* 0x00000001ff0f7807 */ /* 0x000fe40004000000 */
[----:B------:R-:W-:-:S03]  /*0610*/  ISETP.GE.AND P0, PT, R3, R2, PT ;  /* 0x000000020300720c */ /* 0x000fc60003f06270 */
[----:B------:R2:W-:Y:S10]  /*0620*/  STG.E desc[UR4][R8.64], R15 ;  /* 0x0000000f08007986 */ /* 0x0005f4000c101904 */
[----:B------:R-:W-:Y:S05]  /*0630*/  @!P0 BRA `(.L_x_20) ;  /* 0xfffffffc00748947 */ /* 0x000fea000383ffff */
[----:B------:R-:W-:Y:S05]  /*0640*/  EXIT ;  /* 0x000000000000794d */ /* 0x000fea0003800000 */
.L_x_16:
[----:B------:R-:W0:Y:S01]  /*0650*/  LDCU UR6, c[0x0][0x390] ;  /* 0x00007200ff0677ac */ /* 0x000e220008000800 */
[----:B------:R-:W1:Y:S01]  /*0660*/  LDC.64 R2, c[0x0][0x388] ;  /* 0x0000e200ff027b82 */ /* 0x000e620000000a00 */
[----:B------:R-:W-:Y:S01]  /*0670*/  IMAD.MOV.U32 R5, RZ, RZ, 0x1 ;  /* 0x00000001ff057424 */ /* 0x000fe200078e00ff */
[----:B0-----:R-:W-:-:S04]  /*0680*/  ISETP.GE.AND P0, PT, R0, UR6, PT ;  /* 0x0000000600007c0c */ /* 0x001fc8000bf06270 */
[----:B-1----:R0:W-:Y:S09]  /*0690*/  STG.E desc[UR4][R2.64], R5 ;  /* 0x0000000502007986 */ /* 0x0021f2000c101904 */
[----:B------:R-:W-:Y:S05]  /*06a0*/  @P0 EXIT ;  /* 0x000000000000094d */ /* 0x000fea0003800000 */
[----:B------:R-:W1:Y:S01]  /*06b0*/  I2F.U32.RP R4, R0 ;  /* 0x0000000000047306 */ /* 0x000e620000209000 */
[C---:B0-----:R-:W-:Y:S01]  /*06c0*/  IMAD.SHL.U32 R2, R0.reuse, 0x2, RZ ;  /* 0x0000000200027824 */ /* 0x041fe200078e00ff */
[----:B------:R-:W-:Y:S01]  /*06d0*/  ISETP.NE.U32.AND P3, PT, R0, RZ, PT ;  /* 0x000000ff0000720c */ /* 0x000fe20003f65070 */
[----:B------:R-:W-:-:S03]  /*06e0*/  IMAD.MOV R9, RZ, RZ, -R0 ;  /* 0x000000ffff097224 */ /* 0x000fc600078e0a00 */
[----:B------:R-:W-:-:S05]  /*06f0*/  VIMNMX R5, PT, PT, R2, UR6, !PT ;  /* 0x0000000602057c48 */ /* 0x000fca000ffe0100 */
[----:B------:R-:W-:Y:S02]  /*0700*/  IMAD.IADD R5, R5, 0x1, -R2 ;  /* 0x0000000105057824 */ /* 0x000fe400078e0a02 */
[----:B------:R-:W-:Y:S01]  /*0710*/  IMAD.MOV.U32 R2, RZ, RZ, RZ ;  /* 0x000000ffff027224 */ /* 0x000fe200078e00ff */
[----:B-1----:R-:W0:Y:S02]  /*0720*/  MUFU.RCP R4, R4 ;  /* 0x0000000400047308 */ /* 0x002e240000001000 */
[C---:B------:R-:W-:Y:S01]  /*0730*/  ISETP.NE.AND P0, PT, R5.reuse, RZ, PT ;  /* 0x000000ff0500720c */ /* 0x040fe20003f05270 */
[----:B------:R-:W-:-:S12]  /*0740*/  VIADD R7, R5, 0xffffffff ;  /* 0xffffffff05077836 */ /* 0x000fd80000000000 */
[----:B------:R-:W-:Y:S02]  /*0750*/  @!P0 IMAD.MOV R7, RZ, RZ, R5 ;  /* 0x000000ffff078224 */ /* 0x000fe400078e0205 */
[----:B0-----:R-:W-:-:S04]  /*0760*/  VIADD R6, R4, 0xffffffe ;  /* 0x0ffffffe04067836 */ /* 0x001fc80000000000 */
[----:B------:R-:W0:Y:S02]  /*0770*/  F2I.FTZ.U32.TRUNC.NTZ R3, R6 ;  /* 0x0000000600037305 */ /* 0x000e24000021f000 */
[----:B0-----:R-:W-:-:S04]  /*0780*/  IMAD R9, R9, R3, RZ ;  /* 0x0000000309097224 */ /* 0x001fc800078e02ff */
[----:B------:R-:W-:-:S06]  /*0790*/  IMAD.HI.U32 R2, R3, R9, R2 ;  /* 0x0000000903027227 */ /* 0x000fcc00078e0002 */
[----:B------:R-:W-:-:S04]  /*07a0*/  IMAD.HI.U32 R3, R2, R7, RZ ;  /* 0x0000000702037227 */ /* 0x000fc800078e00ff */
[----:B------:R-:W-:-:S04]  /*07b0*/  IMAD.MOV R2, RZ, RZ, -R3 ;  /* 0x000000ffff027224 */ /* 0x000fc800078e0a03 */
[----:B------:R-:W-:Y:S01]  /*07c0*/  IMAD R7, R0, R2, R7 ;  /* 0x0000000200077224 */ /* 0x000fe200078e0207 */
[----:B------:R-:W-:-:S04]  /*07d0*/  SEL R2, RZ, 0x1, !P0 ;  /* 0x00000001ff027807 */ /* 0x000fc80004000000 */
        /* <DEDUP_REMOVED lines=9> */
[----:B------:R-:W-:Y:S01]  /*0870*/  ISETP.NE.AND P1, PT, R3, 0x3, PT ;  /* 0x000000030300780c */ /* 0x000fe20003f25270 */
[----:B------:R-:W-:-:S12]  /*0880*/  IMAD.MOV.U32 R3, RZ, RZ, R0 ;  /* 0x000000ffff037224 */ /* 0x000fd800078e0000 */
[----:B------:R-:W-:Y:S05]  /*0890*/  @!P1 BRA `(.L_x_21) ;  /* 0x0000000000489947 */ /* 0x000fea0003800000 */
[----:B------:R-:W0:Y:S01]  /*08a0*/  LDC.64 R8, c[0x0][0x388] ;  /* 0x0000e200ff087b82 */ /* 0x000e220000000a00 */
[----:B------:R-:W-:Y:S02]  /*08b0*/  VIADD R2, R2, 0x1 ;  /* 0x0000000102027836 */ /* 0x000fe40000000000 */
[----:B------:R-:W-:-:S03]  /*08c0*/  IMAD.MOV.U32 R3, RZ, RZ, R0 ;  /* 0x000000ffff037224 */ /* 0x000fc600078e0000 */
[----:B------:R-:W-:Y:S02]  /*08d0*/  LOP3.LUT R2, R2, 0x3, RZ, 0xc0, !PT ;  /* 0x0000000302027812 */ /* 0x000fe400078ec0ff */
[----:B------:R-:W1:Y:S03]  /*08e0*/  LDC.64 R12, c[0x0][0x380] ;  /* 0x0000e000ff0c7b82 */ /* 0x000e660000000a00 */
[----:B------:R-:W-:-:S07]  /*08f0*/  IMAD.MOV R2, RZ, RZ, -R2 ;  /* 0x000000ffff027224 */ /* 0x000fce00078e0a02 */
.L_x_22:
[----:B-1----:R-:W-:-:S04]  /*0900*/  IADD3 R6, P1, PT, R3, R12, RZ ;  /* 0x0000000c03067210 */ /* 0x002fc80007f3e0ff */
[----:B------:R-:W-:-:S05]  /*0910*/  LEA.HI.X.SX32 R7, R3, R13, 0x1, P1 ;  /* 0x0000000d03077211 */ /* 0x000fca00008f0eff */
[----:B--2---:R-:W2:Y:S04]  /*0920*/  LDG.E.U8 R4, desc[UR4][R6.64] ;  /* 0x0000000406047981 */ /* 0x004ea8000c1e1100 */
        /* <DEDUP_REMOVED lines=9> */
.L_x_21:
[----:B------:R-:W-:Y:S05]  /*09c0*/  @!P0 EXIT ;  /* 0x000000000000894d */ /* 0x000fea0003800000 */
[----:B--2---:R-:W0:Y:S01]  /*09d0*/  LDC.64 R4, c[0x0][0x388] ;  /* 0x0000e200ff047b82 */ /* 0x004e220000000a00 */
[----:B------:R-:W-:-:S07]  /*09e0*/  SHF.R.S32.HI R2, RZ, 0x1f, R0 ;  /* 0x0000001fff027819 */ /* 0x000fce0000011400 */
[----:B------:R-:W1:Y:S02]  /*09f0*/  LDC.64 R6, c[0x0][0x380] ;  /* 0x0000e000ff067b82 */ /* 0x000e640000000a00 */
.L_x_23:
[----:B-12---:R-:W-:-:S04]  /*0a00*/  IADD3 R8, P0, PT, R3, R6, RZ ;  /* 0x0000000603087210 */ /* 0x006fc80007f1e0ff */
[----:B------:R-:W-:-:S05]  /*0a10*/  LEA.HI.X.SX32 R9, R3, R7, 0x1, P0 ;  /* 0x0000000703097211 */ /* 0x000fca00000f0eff */
[----:B------:R-:W2:Y:S04]  /*0a20*/  LDG.E.U8 R11, desc[UR4][R8.64] ;  /* 0x00000004080b7981 */ /* 0x000ea8000c1e1100 */
[----:B------:R-:W2:Y:S01]  /*0a30*/  LDG.E.U8 R12, desc[UR4][R8.64+-0x1] ;  /* 0xffffff04080c7981 */ /* 0x000ea2000c1e1100 */
[----:B------:R-:W-:Y:S02]  /*0a40*/  IADD3 R10, P1, PT, R0, R8, RZ ;  /* 0x00000008000a7210 */ /* 0x000fe40007f3e0ff */
[----:B--2---:R-:W-:Y:S01]  /*0a50*/  ISETP.NE.AND P0, PT, R11, R12, PT ;  /* 0x0000000c0b00720c */ /* 0x004fe20003f05270 */
[----:B0-----:R-:W-:-:S03]  /*0a60*/  IMAD.WIDE R12, R3, 0x4, R4 ;  /* 0x00000004030c7825 */ /* 0x001fc600078e0204 */
[----:B------:R-:W-:Y:S01]  /*0a70*/  SEL R17, RZ, 0x1, !P0 ;  /* 0x00000001ff117807 */ /* 0x000fe20004000000 */
[----:B------:R-:W-:-:S04]  /*0a80*/  IMAD.X R11, R2, 0x1, R9, P1 ;  /* 0x00000001020b7824 */ /* 0x000fc800008e0609 */
        /* <DEDUP_REMOVED lines=23> */
[----:B------:R-:W-:-:S03]  /*0c00*/  ISETP.GE.AND P0, PT, R3, UR6, PT ;  /* 0x0000000603007c0c */ /* 0x000fc6000bf06270 */
[----:B------:R2:W-:Y:S10]  /*0c10*/  STG.E desc[UR4][R8.64], R15 ;  /* 0x0000000f08007986 */ /* 0x0005f4000c101904 */
[----:B------:R-:W-:Y:S05]  /*0c20*/  @!P0 BRA `(.L_x_23) ;  /* 0xfffffffc00748947 */ /* 0x000fea000383ffff */
[----:B------:R-:W-:Y:S05]  /*0c30*/  EXIT ;  /* 0x000000000000794d */ /* 0x000fea0003800000 */
.L_x_24:
        /* <DEDUP_REMOVED lines=12> */
.L_x_29:


//--------------------- .nv.shared._Z13scatterKernelPiS_S_S_S_ --------------------------
	.section	.nv.shared._Z13scatterKernelPiS_S_S_S_,"aw",@nobits
	.sectionflags	@""
	.align	16
	.zero		1024


//--------------------- .nv.shared.reserved.0     --------------------------
	.section	.nv.shared.reserved.0,"aw",@nobits
	.weak		__nv_reservedSMEM_offset_0_alias
	.size		__nv_reservedSMEM_offset_0_alias, 0, 64
	.other		__nv_reservedSMEM_offset_0_alias,@"STO_CUDA_RESERVED_SHARED STV_DEFAULT"
__nv_reservedSMEM_offset_0_alias:
	.zero		0
	.zero		64


//--------------------- .nv.shared._Z13compactKernelPiS_S_i --------------------------
	.section	.nv.shared._Z13compactKernelPiS_S_i,"aw",@nobits
	.sectionflags	@""
	.align	16
	.zero		1024


//--------------------- .nv.shared._Z10addOffsetsPiS_ --------------------------
	.section	.nv.shared._Z10addOffsetsPiS_,"aw",@nobits
	.sectionflags	@""
	.align	16
	.zero		1024


//--------------------- .nv.shared._Z7prescanPiS_S_i --------------------------
	.section	.nv.shared._Z7prescanPiS_S_i,"aw",@nobits
	.sectionflags	@""
	.align	16
	.zero		1024


//--------------------- .nv.shared._Z12backWardMaskPcPii --------------------------
	.section	.nv.shared._Z12backWardMaskPcPii,"aw",@nobits
	.sectionflags	@""
	.align	16
	.zero		1024


//--------------------- .nv.constant0._Z13scatterKernelPiS_S_S_S_ --------------------------
	.section	.nv.constant0._Z13scatterKernelPiS_S_S_S_,"a",@progbits
	.sectionflags	@""
	.align	4
.nv.constant0._Z13scatterKernelPiS_S_S_S_:
	.zero		936


//--------------------- .nv.constant0._Z13compactKernelPiS_S_i --------------------------
	.section	.nv.constant0._Z13compactKernelPiS_S_i,"a",@progbits
	.sectionflags	@""
	.align	4
.nv.constant0._Z13compactKernelPiS_S_i:
	.zero		924


//--------------------- .nv.constant0._Z10addOffsetsPiS_ --------------------------
	.section	.nv.constant0._Z10addOffsetsPiS_,"a",@progbits
	.sectionflags	@""
	.align	4
.nv.constant0._Z10addOffsetsPiS_:
	.zero		912


//--------------------- .nv.constant0._Z7prescanPiS_S_i --------------------------
	.section	.nv.constant0._Z7prescanPiS_S_i,"a",@progbits
	.sectionflags	@""
	.align	4
.nv.constant0._Z7prescanPiS_S_i:
	.zero		924


//--------------------- .nv.constant0._Z12backWardMaskPcPii --------------------------
	.section	.nv.constant0._Z12backWardMaskPcPii,"a",@progbits
	.sectionflags	@""
	.align	4
.nv.constant0._Z12backWardMaskPcPii:
	.zero		916


//--------------------- SYMBOLS --------------------------

	.type		.nv.reservedSmem.offset0,@object
	.size		.nv.reservedSmem.offset0,0x4
	.type		.nv.reservedSmem.cap,@object
	.size		.nv.reservedSmem.cap,0x4
